	.target	sm_90a

	.elftype	@"ET_EXEC"


//--------------------- .note.nv.tkinfo           --------------------------
	.section	.note.nv.tkinfo,"",@"SHT_NOTE"
	.sectionflags	@"SHF_NOTE_NV_TKINFO"
	.tkinfo
        /*0018*/ 	.word	0x00000002
        /*0030*/ 	.string	""
        /*0030*/ 	.string	"ptxas"
        /*0030*/ 	.string	"Cuda compilation tools, release 13.0, V13.0.88"
        /*0030*/ 	.string	"Build cuda_13.0.r13.0/compiler.36424714_0"
        /*0030*/ 	.string	"-arch sm_90a -m 64 "



//--------------------- .note.nv.cuinfo           --------------------------
	.section	.note.nv.cuinfo,"",@"SHT_NOTE"
	.sectionflags	@"SHF_NOTE_NV_CUINFO"
        /*0018*/ 	.short	0x0002
        /*001a*/ 	.short	0x005a
        /*001c*/ 	.short	0x0082
	.zero		2


//--------------------- .nv.info                  --------------------------
	.section	.nv.info,"",@"SHT_CUDA_INFO"
	.align	4


	//----- nvinfo : EIATTR_REGCOUNT
	.align		4
        /*0000*/ 	.byte	0x04, 0x2f
        /*0002*/ 	.short	(.L_12 - .L_11)
	.align		4
.L_11:
        /*0004*/ 	.word	index@(_ZN7cutlass13device_kernelINS_4gemm6kernel13GemmUniversalIN4cute5tupleIJiiiiEEENS1_10collective13CollectiveMmaINS1_37MainloopSm90TmaGmmaWarpSpecializedFP8ILi18ENS5_IJNS4_1CILi1EEENSA_ILi2EEESB_EEENS1_35KernelTmaWarpSpecializedCooperativeEEENS5_IJNSA_ILi256EEENSA_ILi128EEENSA_ILi32EEEEEENS_12float_e4m3_tENS5_IJlSB_lEEESK_SL_NS4_8TiledMMAINS4_8MMA_AtomIJNS4_4SM904GMMA31MMA_64x128x32_F32E4M3E4M3_SS_TNILNSP_7ScaleInE1ELSR_1EEEEEENS4_6LayoutINS5_IJSC_SB_SB_EEENS5_IJSB_NSA_ILi0EEESW_EEEEENS5_IJNS4_10UnderscoreESZ_SZ_EEEEENS4_23SM90_TMA_LOAD_MULTICASTENS4_14ComposedLayoutINS4_7SwizzleILi1ELi4ELi3EEENS4_18smem_ptr_flag_bitsILi8EEENSU_INS5_IJNSA_ILi8EEESI_EEENS5_IJSI_SB_EEEEEEEvNS4_8identityENS4_13SM90_TMA_LOADES1C_vS1D_EENS_8epilogue10collective6detail29Sm90TmaWarpSpecializedAdapterINS1H_15DefaultEpilogueISK_SL_SL_NS1G_6thread17LinearCombinationISK_Li1EffLNS1L_9ScaleType4KindE0ELNS_15FloatRoundStyleE2ESK_EENS1_15EpilogueDefaultEEEEEvvEEEEvNT_6ParamsE)
        /*0008*/ 	.word	0x000000a8


	//----- nvinfo : EIATTR_FRAME_SIZE
	.align		4
.L_12:
        /*000c*/ 	.byte	0x04, 0x11
        /*000e*/ 	.short	(.L_14 - .L_13)
	.align		4
.L_13:
        /*0010*/ 	.word	index@(_ZN7cutlass13device_kernelINS_4gemm6kernel13GemmUniversalIN4cute5tupleIJiiiiEEENS1_10collective13CollectiveMmaINS1_37MainloopSm90TmaGmmaWarpSpecializedFP8ILi18ENS5_IJNS4_1CILi1EEENSA_ILi2EEESB_EEENS1_35KernelTmaWarpSpecializedCooperativeEEENS5_IJNSA_ILi256EEENSA_ILi128EEENSA_ILi32EEEEEENS_12float_e4m3_tENS5_IJlSB_lEEESK_SL_NS4_8TiledMMAINS4_8MMA_AtomIJNS4_4SM904GMMA31MMA_64x128x32_F32E4M3E4M3_SS_TNILNSP_7ScaleInE1ELSR_1EEEEEENS4_6LayoutINS5_IJSC_SB_SB_EEENS5_IJSB_NSA_ILi0EEESW_EEEEENS5_IJNS4_10UnderscoreESZ_SZ_EEEEENS4_23SM90_TMA_LOAD_MULTICASTENS4_14ComposedLayoutINS4_7SwizzleILi1ELi4ELi3EEENS4_18smem_ptr_flag_bitsILi8EEENSU_INS5_IJNSA_ILi8EEESI_EEENS5_IJSI_SB_EEEEEEEvNS4_8identityENS4_13SM90_TMA_LOADES1C_vS1D_EENS_8epilogue10collective6detail29Sm90TmaWarpSpecializedAdapterINS1H_15DefaultEpilogueISK_SL_SL_NS1G_6thread17LinearCombinationISK_Li1EffLNS1L_9ScaleType4KindE0ELNS_15FloatRoundStyleE2ESK_EENS1_15EpilogueDefaultEEEEEvvEEEEvNT_6ParamsE)
        /*0014*/ 	.word	0x00000100


	//----- nvinfo : EIATTR_MIN_STACK_SIZE
	.align		4
.L_14:
        /*0018*/ 	.byte	0x04, 0x12
        /*001a*/ 	.short	(.L_16 - .L_15)
	.align		4
.L_15:
        /*001c*/ 	.word	index@(_ZN7cutlass13device_kernelINS_4gemm6kernel13GemmUniversalIN4cute5tupleIJiiiiEEENS1_10collective13CollectiveMmaINS1_37MainloopSm90TmaGmmaWarpSpecializedFP8ILi18ENS5_IJNS4_1CILi1EEENSA_ILi2EEESB_EEENS1_35KernelTmaWarpSpecializedCooperativeEEENS5_IJNSA_ILi256EEENSA_ILi128EEENSA_ILi32EEEEEENS_12float_e4m3_tENS5_IJlSB_lEEESK_SL_NS4_8TiledMMAINS4_8MMA_AtomIJNS4_4SM904GMMA31MMA_64x128x32_F32E4M3E4M3_SS_TNILNSP_7ScaleInE1ELSR_1EEEEEENS4_6LayoutINS5_IJSC_SB_SB_EEENS5_IJSB_NSA_ILi0EEESW_EEEEENS5_IJNS4_10UnderscoreESZ_SZ_EEEEENS4_23SM90_TMA_LOAD_MULTICASTENS4_14ComposedLayoutINS4_7SwizzleILi1ELi4ELi3EEENS4_18smem_ptr_flag_bitsILi8EEENSU_INS5_IJNSA_ILi8EEESI_EEENS5_IJSI_SB_EEEEEEEvNS4_8identityENS4_13SM90_TMA_LOADES1C_vS1D_EENS_8epilogue10collective6detail29Sm90TmaWarpSpecializedAdapterINS1H_15DefaultEpilogueISK_SL_SL_NS1G_6thread17LinearCombinationISK_Li1EffLNS1L_9ScaleType4KindE0ELNS_15FloatRoundStyleE2ESK_EENS1_15EpilogueDefaultEEEEEvvEEEEvNT_6ParamsE)
        /*0020*/ 	.word	0x00000100
.L_16:


//--------------------- .nv.compat                --------------------------
	.section	.nv.compat,"",@"SHT_CUDA_COMPAT_INFO"
	.align	4
        /*0000*/ 	.byte	0x02, 0x09, 0x01, 0x00, 0x02, 0x02, 0x04, 0x00, 0x02, 0x05, 0x05, 0x00, 0x03, 0x07, 0x01, 0x01
        /*0010*/ 	.byte	0x02, 0x03, 0x01, 0x00, 0x02, 0x06, 0x01, 0x00, 0x04, 0x0b, 0x08, 0x00, 0x00, 0x00, 0x00, 0x00
        /*0020*/ 	.byte	0x00, 0x00, 0x00, 0x00


//--------------------- .nv.info._ZN7cutlass13device_kernelINS_4gemm6kernel13GemmUniversalIN4cute5tupleIJiiiiEEENS1_10collective13CollectiveMmaINS1_37MainloopSm90TmaGmmaWarpSpecializedFP8ILi18ENS5_IJNS4_1CILi1EEENSA_ILi2EEESB_EEENS1_35KernelTmaWarpSpecializedCooperativeEEENS5_IJNSA_ILi256EEENSA_ILi128EEENSA_ILi32EEEEEENS_12float_e4m3_tENS5_IJlSB_lEEESK_SL_NS4_8TiledMMAINS4_8MMA_AtomIJNS4_4SM904GMMA31MMA_64x128x32_F32E4M3E4M3_SS_TNILNSP_7ScaleInE1ELSR_1EEEEEENS4_6LayoutINS5_IJSC_SB_SB_EEENS5_IJSB_NSA_ILi0EEESW_EEEEENS5_IJNS4_10UnderscoreESZ_SZ_EEEEENS4_23SM90_TMA_LOAD_MULTICASTENS4_14ComposedLayoutINS4_7SwizzleILi1ELi4ELi3EEENS4_18smem_ptr_flag_bitsILi8EEENSU_INS5_IJNSA_ILi8EEESI_EEENS5_IJSI_SB_EEEEEEEvNS4_8identityENS4_13SM90_TMA_LOADES1C_vS1D_EENS_8epilogue10collective6detail29Sm90TmaWarpSpecializedAdapterINS1H_15DefaultEpilogueISK_SL_SL_NS1G_6thread17LinearCombinationISK_Li1EffLNS1L_9ScaleType4KindE0ELNS_15FloatRoundStyleE2ESK_EENS1_15EpilogueDefaultEEEEEvvEEEEvNT_6ParamsE --------------------------
	.section	.nv.info._ZN7cutlass13device_kernelINS_4gemm6kernel13GemmUniversalIN4cute5tupleIJiiiiEEENS1_10collective13CollectiveMmaINS1_37MainloopSm90TmaGmmaWarpSpecializedFP8ILi18ENS5_IJNS4_1CILi1EEENSA_ILi2EEESB_EEENS1_35KernelTmaWarpSpecializedCooperativeEEENS5_IJNSA_ILi256EEENSA_ILi128EEENSA_ILi32EEEEEENS_12float_e4m3_tENS5_IJlSB_lEEESK_SL_NS4_8TiledMMAINS4_8MMA_AtomIJNS4_4SM904GMMA31MMA_64x128x32_F32E4M3E4M3_SS_TNILNSP_7ScaleInE1ELSR_1EEEEEENS4_6LayoutINS5_IJSC_SB_SB_EEENS5_IJSB_NSA_ILi0EEESW_EEEEENS5_IJNS4_10UnderscoreESZ_SZ_EEEEENS4_23SM90_TMA_LOAD_MULTICASTENS4_14ComposedLayoutINS4_7SwizzleILi1ELi4ELi3EEENS4_18smem_ptr_flag_bitsILi8EEENSU_INS5_IJNSA_ILi8EEESI_EEENS5_IJSI_SB_EEEEEEEvNS4_8identityENS4_13SM90_TMA_LOADES1C_vS1D_EENS_8epilogue10collective6detail29Sm90TmaWarpSpecializedAdapterINS1H_15DefaultEpilogueISK_SL_SL_NS1G_6thread17LinearCombinationISK_Li1EffLNS1L_9ScaleType4KindE0ELNS_15FloatRoundStyleE2ESK_EENS1_15EpilogueDefaultEEEEEvvEEEEvNT_6ParamsE,"",@"SHT_CUDA_INFO"
	.sectionflags	@""
	.align	4


	//----- nvinfo : EIATTR_CUDA_API_VERSION
	.align		4
        /*0000*/ 	.byte	0x04, 0x37
        /*0002*/ 	.short	(.L_18 - .L_17)
.L_17:
        /*0004*/ 	.word	0x00000082


	//----- nvinfo : EIATTR_KPARAM_INFO
	.align		4
.L_18:
        /*0008*/ 	.byte	0x04, 0x17
        /*000a*/ 	.short	(.L_20 - .L_19)
.L_19:
        /*000c*/ 	.word	0x00000000
        /*0010*/ 	.short	0x0000
        /*0012*/ 	.short	0x0070
        /*0014*/ 	.byte	0x00, 0xf0, 0x01, 0x10


	//----- nvinfo : EIATTR_SPARSE_MMA_MASK
	.align		4
.L_20:
        /*0018*/ 	.byte	0x03, 0x50
        /*001a*/ 	.short	0x0000


	//----- nvinfo : EIATTR_MAXREG_COUNT
	.align		4
        /*001c*/ 	.byte	0x03, 0x1b
        /*001e*/ 	.short	0x00a8


	//----- nvinfo : EIATTR_NUM_BARRIERS
	.align		4
        /*0020*/ 	.byte	0x02, 0x4c
        /*0022*/ 	.byte	0x01
	.zero		1


	//----- nvinfo : EIATTR_ANNOTATIONS
	.align		4
        /*0024*/ 	.byte	0x04, 0x55
        /*0026*/ 	.short	(.L_22 - .L_21)


	//   ....[0]....
.L_21:
        /*0028*/ 	.word	0x00000001
        /*002c*/ 	.byte	0x60, 0x08, 0x00, 0x00, 0x01, 0x00, 0x00, 0x00, 0x90, 0x0a, 0x00, 0x00, 0x01, 0x00, 0x00, 0x00
        /* <DEDUP_REMOVED lines=195> */
        /*0c6c*/ 	.byte	0x10, 0x0d, 0x01, 0x00, 0x01, 0x00, 0x00, 0x00, 0x60, 0x0d, 0x01, 0x00


	//----- nvinfo : EIATTR_MERCURY_ISA_VERSION
	.align		4
.L_22:
        /*0c78*/ 	.byte	0x03, 0x5f
        /*0c7a*/ 	.short	0x0101


	//----- nvinfo : EIATTR_INT_WARP_WIDE_INSTR_OFFSETS
	.align		4
        /*0c7c*/ 	.byte	0x04, 0x31
        /*0c7e*/ 	.short	(.L_24 - .L_23)


	//   ....[0]....
.L_23:
        /*0c80*/ 	.word	0x00000720


	//   ....[1]....
        /*0c84*/ 	.word	0x00000740


	//   ....[2]....
        /*0c88*/ 	.word	0x00000890


	//----- nvinfo : EIATTR_COOP_GROUP_MASK_REGIDS
	.align		4
.L_24:
        /*0c8c*/ 	.byte	0x04, 0x29
        /*0c8e*/ 	.short	(.L_26 - .L_25)


	//   ....[0]....
.L_25:
        /*0c90*/ 	.word	0xffffffff


	//   ....[1]....
        /*0c94*/ 	.word	0xffffffff


	//   ....[2]....
        /*0c98*/ 	.word	0xffffffff


	//   ....[3]....
        /*0c9c*/ 	.word	0xffffffff


	//   ....[4]....
        /*0ca0*/ 	.word	0xffffffff


	//   ....[5]....
        /*0ca4*/ 	.word	0xffffffff


	//----- nvinfo : EIATTR_COOP_GROUP_INSTR_OFFSETS
	.align		4
.L_26:
        /*0ca8*/ 	.byte	0x04, 0x28
        /*0caa*/ 	.short	(.L_28 - .L_27)


	//   ....[0]....
.L_27:
        /*0cac*/ 	.word	0x00000070


	//   ....[1]....
        /*0cb0*/ 	.word	0x00000080


	//   ....[2]....
        /*0cb4*/ 	.word	0x000001a0


	//   ....[3]....
        /*0cb8*/ 	.word	0x000005b0


	//   ....[4]....
        /*0cbc*/ 	.word	0x000009a0


	//   ....[5]....
        /*0cc0*/ 	.word	0x00001720


	//----- nvinfo : EIATTR_REG_RECONFIG
	.align		4
.L_28:
        /*0cc4*/ 	.byte	0x01, 0x54
	.zero		2


	//----- nvinfo : EIATTR_MBARRIER_INSTR_OFFSETS
	.align		4
        /*0cc8*/ 	.byte	0x04, 0x39
        /*0cca*/ 	.short	(.L_30 - .L_29)


	//   ....[0]....
.L_29:
        /*0ccc*/ 	.word	0x00000340
        /*0cd0*/ 	.word	0x000000ff
        /*0cd4*/ 	.word	0x00000000
        /*0cd8*/ 	.short	0x0100
        /*0cda*/ 	.byte	0x09
	.zero		1


	//   ....[1]....
        /*0cdc*/ 	.word	0x00000350
        /*0ce0*/ 	.word	0x000000ff
        /*0ce4*/ 	.word	0x00000090
        /*0ce8*/ 	.short	0x0100
        /*0cea*/ 	.byte	0x09
	.zero		1


	//   ....[2]....
        /*0cec*/ 	.word	0x00000360
        /*0cf0*/ 	.word	0x000000ff
        /*0cf4*/ 	.word	0x00000008
        /*0cf8*/ 	.short	0x0100
        /*0cfa*/ 	.byte	0x09
	.zero		1


	//   ....[3]....
        /*0cfc*/ 	.word	0x00000370
        /*0d00*/ 	.word	0x000000ff
        /*0d04*/ 	.word	0x00000098
        /*0d08*/ 	.short	0x0100
        /*0d0a*/ 	.byte	0x09
	.zero		1


	//   ....[4]....
        /*0d0c*/ 	.word	0x00000380
        /*0d10*/ 	.word	0x000000ff
        /*0d14*/ 	.word	0x00000010
        /*0d18*/ 	.short	0x0100
        /*0d1a*/ 	.byte	0x09
	.zero		1


	//   ....[5]....
        /*0d1c*/ 	.word	0x00000390
        /*0d20*/ 	.word	0x000000ff
        /*0d24*/ 	.word	0x000000a0
        /*0d28*/ 	.short	0x0100
        /*0d2a*/ 	.byte	0x09
	.zero		1


	//   ....[6]....
        /*0d2c*/ 	.word	0x000003a0
        /*0d30*/ 	.word	0x000000ff
        /*0d34*/ 	.word	0x00000018
        /*0d38*/ 	.short	0x0100
        /*0d3a*/ 	.byte	0x09
	.zero		1


	//   ....[7]....
        /*0d3c*/ 	.word	0x000003b0
        /*0d40*/ 	.word	0x000000ff
        /*0d44*/ 	.word	0x000000a8
        /*0d48*/ 	.short	0x0100
        /*0d4a*/ 	.byte	0x09
	.zero		1


	//   ....[8]....
        /*0d4c*/ 	.word	0x000003c0
        /*0d50*/ 	.word	0x000000ff
        /*0d54*/ 	.word	0x00000020
        /*0d58*/ 	.short	0x0100
        /*0d5a*/ 	.byte	0x09
	.zero		1


	//   ....[9]....
        /*0d5c*/ 	.word	0x000003d0
        /*0d60*/ 	.word	0x000000ff
        /*0d64*/ 	.word	0x000000b0
        /*0d68*/ 	.short	0x0100
        /*0d6a*/ 	.byte	0x09
	.zero		1


	//   ....[10]....
        /*0d6c*/ 	.word	0x000003e0
        /*0d70*/ 	.word	0x000000ff
        /*0d74*/ 	.word	0x00000028
        /*0d78*/ 	.short	0x0100
        /*0d7a*/ 	.byte	0x09
	.zero		1


	//   ....[11]....
        /*0d7c*/ 	.word	0x000003f0
        /*0d80*/ 	.word	0x000000ff
        /*0d84*/ 	.word	0x000000b8
        /*0d88*/ 	.short	0x0100
        /*0d8a*/ 	.byte	0x09
	.zero		1


	//   ....[12]....
        /*0d8c*/ 	.word	0x00000400
        /*0d90*/ 	.word	0x000000ff
        /*0d94*/ 	.word	0x00000030
        /*0d98*/ 	.short	0x0100
        /*0d9a*/ 	.byte	0x09
	.zero		1


	//   ....[13]....
        /*0d9c*/ 	.word	0x00000410
        /*0da0*/ 	.word	0x000000ff
        /*0da4*/ 	.word	0x000000c0
        /*0da8*/ 	.short	0x0100
        /*0daa*/ 	.byte	0x09
	.zero		1


	//   ....[14]....
        /*0dac*/ 	.word	0x00000420
        /*0db0*/ 	.word	0x000000ff
        /*0db4*/ 	.word	0x00000038
        /*0db8*/ 	.short	0x0100
        /*0dba*/ 	.byte	0x09
	.zero		1


	//   ....[15]....
        /*0dbc*/ 	.word	0x00000430
        /*0dc0*/ 	.word	0x000000ff
        /*0dc4*/ 	.word	0x000000c8
        /*0dc8*/ 	.short	0x0100
        /*0dca*/ 	.byte	0x09
	.zero		1


	//   ....[16]....
        /*0dcc*/ 	.word	0x00000440
        /*0dd0*/ 	.word	0x000000ff
        /*0dd4*/ 	.word	0x00000040
        /*0dd8*/ 	.short	0x0100
        /*0dda*/ 	.byte	0x09
	.zero		1


	//   ....[17]....
        /*0ddc*/ 	.word	0x00000450
        /*0de0*/ 	.word	0x000000ff
        /*0de4*/ 	.word	0x000000d0
        /*0de8*/ 	.short	0x0100
        /*0dea*/ 	.byte	0x09
	.zero		1


	//   ....[18]....
        /*0dec*/ 	.word	0x00000460
        /*0df0*/ 	.word	0x000000ff
        /*0df4*/ 	.word	0x00000048
        /*0df8*/ 	.short	0x0100
        /*0dfa*/ 	.byte	0x09
	.zero		1


	//   ....[19]....
        /*0dfc*/ 	.word	0x00000470
        /*0e00*/ 	.word	0x000000ff
        /*0e04*/ 	.word	0x000000d8
        /*0e08*/ 	.short	0x0100
        /*0e0a*/ 	.byte	0x09
	.zero		1


	//   ....[20]....
        /*0e0c*/ 	.word	0x00000480
        /*0e10*/ 	.word	0x000000ff
        /*0e14*/ 	.word	0x00000050
        /*0e18*/ 	.short	0x0100
        /*0e1a*/ 	.byte	0x09
	.zero		1


	//   ....[21]....
        /*0e1c*/ 	.word	0x00000490
        /*0e20*/ 	.word	0x000000ff
        /*0e24*/ 	.word	0x000000e0
        /*0e28*/ 	.short	0x0100
        /*0e2a*/ 	.byte	0x09
	.zero		1


	//   ....[22]....
        /*0e2c*/ 	.word	0x000004a0
        /*0e30*/ 	.word	0x000000ff
        /*0e34*/ 	.word	0x00000058
        /*0e38*/ 	.short	0x0100
        /*0e3a*/ 	.byte	0x09
	.zero		1


	//   ....[23]....
        /*0e3c*/ 	.word	0x000004b0
        /*0e40*/ 	.word	0x000000ff
        /*0e44*/ 	.word	0x000000e8
        /*0e48*/ 	.short	0x0100
        /*0e4a*/ 	.byte	0x09
	.zero		1


	//   ....[24]....
        /*0e4c*/ 	.word	0x000004c0
        /*0e50*/ 	.word	0x000000ff
        /*0e54*/ 	.word	0x00000060
        /*0e58*/ 	.short	0x0100
        /*0e5a*/ 	.byte	0x09
	.zero		1


	//   ....[25]....
        /*0e5c*/ 	.word	0x000004d0
        /*0e60*/ 	.word	0x000000ff
        /*0e64*/ 	.word	0x000000f0
        /*0e68*/ 	.short	0x0100
        /*0e6a*/ 	.byte	0x09
	.zero		1


	//   ....[26]....
        /*0e6c*/ 	.word	0x000004e0
        /*0e70*/ 	.word	0x000000ff
        /*0e74*/ 	.word	0x00000068
        /*0e78*/ 	.short	0x0100
        /*0e7a*/ 	.byte	0x09
	.zero		1


	//   ....[27]....
        /*0e7c*/ 	.word	0x000004f0
        /*0e80*/ 	.word	0x000000ff
        /*0e84*/ 	.word	0x000000f8
        /*0e88*/ 	.short	0x0100
        /*0e8a*/ 	.byte	0x09
	.zero		1


	//   ....[28]....
        /*0e8c*/ 	.word	0x00000500
        /*0e90*/ 	.word	0x000000ff
        /*0e94*/ 	.word	0x00000070
        /*0e98*/ 	.short	0x0100
        /*0e9a*/ 	.byte	0x09
	.zero		1


	//   ....[29]....
        /*0e9c*/ 	.word	0x00000510
        /*0ea0*/ 	.word	0x000000ff
        /*0ea4*/ 	.word	0x00000100
        /*0ea8*/ 	.short	0x0100
        /*0eaa*/ 	.byte	0x09
	.zero		1


	//   ....[30]....
        /*0eac*/ 	.word	0x00000520
        /*0eb0*/ 	.word	0x000000ff
        /*0eb4*/ 	.word	0x00000078
        /*0eb8*/ 	.short	0x0100
        /*0eba*/ 	.byte	0x09
	.zero		1


	//   ....[31]....
        /*0ebc*/ 	.word	0x00000530
        /*0ec0*/ 	.word	0x000000ff
        /*0ec4*/ 	.word	0x00000108
        /*0ec8*/ 	.short	0x0100
        /*0eca*/ 	.byte	0x09
	.zero		1


	//   ....[32]....
        /*0ecc*/ 	.word	0x00000540
        /*0ed0*/ 	.word	0x000000ff
        /*0ed4*/ 	.word	0x00000080
        /*0ed8*/ 	.short	0x0100
        /*0eda*/ 	.byte	0x09
	.zero		1


	//   ....[33]....
        /*0edc*/ 	.word	0x00000550
        /*0ee0*/ 	.word	0x000000ff
        /*0ee4*/ 	.word	0x00000110
        /*0ee8*/ 	.short	0x0100
        /*0eea*/ 	.byte	0x09
	.zero		1


	//   ....[34]....
        /*0eec*/ 	.word	0x00000560
        /*0ef0*/ 	.word	0x000000ff
        /*0ef4*/ 	.word	0x00000088
        /*0ef8*/ 	.short	0x0100
        /*0efa*/ 	.byte	0x09
	.zero		1


	//   ....[35]....
        /*0efc*/ 	.word	0x00000570
        /*0f00*/ 	.word	0x000000ff
        /*0f04*/ 	.word	0x00000118
        /*0f08*/ 	.short	0x0100
        /*0f0a*/ 	.byte	0x09
	.zero		1


	//   ....[36]....
        /*0f0c*/ 	.word	0x00000920
        /*0f10*/ 	.word	0x000000ff
        /*0f14*/ 	.word	0x00000130
        /*0f18*/ 	.short	0x0100
        /*0f1a*/ 	.byte	0x06
	.zero		1


	//   ....[37]....
        /*0f1c*/ 	.word	0x00000950
        /*0f20*/ 	.word	0x000000ff
        /*0f24*/ 	.word	0x00000138
        /*0f28*/ 	.short	0x0100
        /*0f2a*/ 	.byte	0x06
	.zero		1


	//   ....[38]....
        /*0f2c*/ 	.word	0x00001f30
        /*0f30*/ 	.word	0x000000ff
        /*0f34*/ 	.word	0x00000000
        /*0f38*/ 	.short	0x010a
        /*0f3a*/ 	.byte	0x07
	.zero		1


	//   ....[39]....
        /*0f3c*/ 	.word	0x00001f90
        /*0f40*/ 	.word	0x000000ff
        /*0f44*/ 	.word	0x00000000
        /*0f48*/ 	.short	0x010a
        /*0f4a*/ 	.byte	0x07
	.zero		1


	//   ....[40]....
        /*0f4c*/ 	.word	0x00003160
        /*0f50*/ 	.word	0x000000ff
        /*0f54*/ 	.word	0x00000000
        /*0f58*/ 	.short	0x010a
        /*0f5a*/ 	.byte	0x09
	.zero		1


	//   ....[41]....
        /*0f5c*/ 	.word	0x000031a0
        /*0f60*/ 	.word	0x000000ff
        /*0f64*/ 	.word	0x00000000
        /*0f68*/ 	.short	0x010a
        /*0f6a*/ 	.byte	0x09
	.zero		1


	//   ....[42]....
        /*0f6c*/ 	.word	0x000041e0
        /*0f70*/ 	.word	0x000000e5
        /*0f74*/ 	.word	0x00000000
        /*0f78*/ 	.short	0x0101
        /*0f7a*/ 	.byte	0x3f
	.zero		1


	//   ....[43]....
        /*0f7c*/ 	.word	0x000053d0
        /*0f80*/ 	.word	0x00000018
        /*0f84*/ 	.word	0x00000000
        /*0f88*/ 	.short	0x0101
        /*0f8a*/ 	.byte	0x3f
	.zero		1


	//   ....[44]....
        /*0f8c*/ 	.word	0x0000f780
        /*0f90*/ 	.word	0x0000000d
        /*0f94*/ 	.word	0x00000090
        /*0f98*/ 	.short	0x010a
        /*0f9a*/ 	.byte	0x3f
	.zero		1


	//   ....[45]....
        /*0f9c*/ 	.word	0x0000fb50
        /*0fa0*/ 	.word	0x00000005
        /*0fa4*/ 	.word	0x00000138
        /*0fa8*/ 	.short	0x0101
        /*0faa*/ 	.byte	0x3f
	.zero		1


	//   ....[46]....
        /*0fac*/ 	.word	0x000102d0
        /*0fb0*/ 	.word	0x00000007
        /*0fb4*/ 	.word	0x00000000
        /*0fb8*/ 	.short	0x010a
        /*0fba*/ 	.byte	0x3f
	.zero		1


	//   ....[47]....
        /*0fbc*/ 	.word	0x00010350
        /*0fc0*/ 	.word	0x00000008
        /*0fc4*/ 	.word	0x00000000
        /*0fc8*/ 	.short	0x010a
        /*0fca*/ 	.byte	0x3f
	.zero		1


	//   ....[48]....
        /*0fcc*/ 	.word	0x000103e0
        /*0fd0*/ 	.word	0x00000009
        /*0fd4*/ 	.word	0x00000000
        /*0fd8*/ 	.short	0x010a
        /*0fda*/ 	.byte	0x3f
	.zero		1


	//   ....[49]....
        /*0fdc*/ 	.word	0x00010470
        /*0fe0*/ 	.word	0x00000008
        /*0fe4*/ 	.word	0x00000000
        /*0fe8*/ 	.short	0x010a
        /*0fea*/ 	.byte	0x3f
	.zero		1


	//   ....[50]....
        /*0fec*/ 	.word	0x00010500
        /*0ff0*/ 	.word	0x00000009
        /*0ff4*/ 	.word	0x00000000
        /*0ff8*/ 	.short	0x010a
        /*0ffa*/ 	.byte	0x3f
	.zero		1


	//   ....[51]....
        /*0ffc*/ 	.word	0x00010590
        /*1000*/ 	.word	0x00000008
        /*1004*/ 	.word	0x00000000
        /*1008*/ 	.short	0x010a
        /*100a*/ 	.byte	0x3f
	.zero		1


	//   ....[52]....
        /*100c*/ 	.word	0x00010620
        /*1010*/ 	.word	0x00000009
        /*1014*/ 	.word	0x00000000
        /*1018*/ 	.short	0x010a
        /*101a*/ 	.byte	0x3f
	.zero		1


	//   ....[53]....
        /*101c*/ 	.word	0x000106b0
        /*1020*/ 	.word	0x00000008
        /*1024*/ 	.word	0x00000000
        /*1028*/ 	.short	0x010a
        /*102a*/ 	.byte	0x3f
	.zero		1


	//   ....[54]....
        /*102c*/ 	.word	0x00010740
        /*1030*/ 	.word	0x00000009
        /*1034*/ 	.word	0x00000000
        /*1038*/ 	.short	0x010a
        /*103a*/ 	.byte	0x3f
	.zero		1


	//   ....[55]....
        /*103c*/ 	.word	0x000107d0
        /*1040*/ 	.word	0x00000008
        /*1044*/ 	.word	0x00000000
        /*1048*/ 	.short	0x010a
        /*104a*/ 	.byte	0x3f
	.zero		1


	//   ....[56]....
        /*104c*/ 	.word	0x00010860
        /*1050*/ 	.word	0x00000009
        /*1054*/ 	.word	0x00000000
        /*1058*/ 	.short	0x010a
        /*105a*/ 	.byte	0x3f
	.zero		1


	//   ....[57]....
        /*105c*/ 	.word	0x000108f0
        /*1060*/ 	.word	0x00000008
        /*1064*/ 	.word	0x00000000
        /*1068*/ 	.short	0x010a
        /*106a*/ 	.byte	0x3f
	.zero		1


	//   ....[58]....
        /*106c*/ 	.word	0x00010980
        /*1070*/ 	.word	0x00000009
        /*1074*/ 	.word	0x00000000
        /*1078*/ 	.short	0x010a
        /*107a*/ 	.byte	0x3f
	.zero		1


	//   ....[59]....
        /*107c*/ 	.word	0x00010a10
        /*1080*/ 	.word	0x00000008
        /*1084*/ 	.word	0x00000000
        /*1088*/ 	.short	0x010a
        /*108a*/ 	.byte	0x3f
	.zero		1


	//   ....[60]....
        /*108c*/ 	.word	0x00010aa0
        /*1090*/ 	.word	0x00000009
        /*1094*/ 	.word	0x00000000
        /*1098*/ 	.short	0x010a
        /*109a*/ 	.byte	0x3f
	.zero		1


	//   ....[61]....
        /*109c*/ 	.word	0x00010b30
        /*10a0*/ 	.word	0x00000008
        /*10a4*/ 	.word	0x00000000
        /*10a8*/ 	.short	0x010a
        /*10aa*/ 	.byte	0x3f
	.zero		1


	//   ....[62]....
        /*10ac*/ 	.word	0x00010bc0
        /*10b0*/ 	.word	0x0000000b
        /*10b4*/ 	.word	0x00000000
        /*10b8*/ 	.short	0x010a
        /*10ba*/ 	.byte	0x3f
	.zero		1


	//   ....[63]....
        /*10bc*/ 	.word	0x00010c50
        /*10c0*/ 	.word	0x00000003
        /*10c4*/ 	.word	0x00000000
        /*10c8*/ 	.short	0x010a
        /*10ca*/ 	.byte	0x3f
	.zero		1


	//   ....[64]....
        /*10cc*/ 	.word	0x00010cc0
        /*10d0*/ 	.word	0x00000003
        /*10d4*/ 	.word	0x00000000
        /*10d8*/ 	.short	0x010a
        /*10da*/ 	.byte	0x3f
	.zero		1


	//   ....[65]....
        /*10dc*/ 	.word	0x00010d30
        /*10e0*/ 	.word	0x00000000
        /*10e4*/ 	.word	0x00000000
        /*10e8*/ 	.short	0x010a
        /*10ea*/ 	.byte	0x3f
	.zero		1


	//   ....[66]....
        /*10ec*/ 	.word	0x00010e10
        /*10f0*/ 	.word	0x0000000d
        /*10f4*/ 	.word	0x00000090
        /*10f8*/ 	.short	0x010a
        /*10fa*/ 	.byte	0x3f
	.zero		1


	//   ....[67]....
        /*10fc*/ 	.word	0x00010ee0
        /*1100*/ 	.word	0x00000007
        /*1104*/ 	.word	0x00000000
        /*1108*/ 	.short	0x010a
        /*110a*/ 	.byte	0x3f
	.zero		1


	//   ....[68]....
        /*110c*/ 	.word	0x00010f30
        /*1110*/ 	.word	0x00000008
        /*1114*/ 	.word	0x00000000
        /*1118*/ 	.short	0x010a
        /*111a*/ 	.byte	0x3f
	.zero		1


	//   ....[69]....
        /*111c*/ 	.word	0x00010f80
        /*1120*/ 	.word	0x00000009
        /*1124*/ 	.word	0x00000000
        /*1128*/ 	.short	0x010a
        /*112a*/ 	.byte	0x3f
	.zero		1


	//   ....[70]....
        /*112c*/ 	.word	0x00010fd0
        /*1130*/ 	.word	0x00000008
        /*1134*/ 	.word	0x00000000
        /*1138*/ 	.short	0x010a
        /*113a*/ 	.byte	0x3f
	.zero		1


	//   ....[71]....
        /*113c*/ 	.word	0x00011020
        /*1140*/ 	.word	0x00000009
        /*1144*/ 	.word	0x00000000
        /*1148*/ 	.short	0x010a
        /*114a*/ 	.byte	0x3f
	.zero		1


	//   ....[72]....
        /*114c*/ 	.word	0x00011070
        /*1150*/ 	.word	0x00000008
        /*1154*/ 	.word	0x00000000
        /*1158*/ 	.short	0x010a
        /*115a*/ 	.byte	0x3f
	.zero		1


	//   ....[73]....
        /*115c*/ 	.word	0x000110c0
        /*1160*/ 	.word	0x00000009
        /*1164*/ 	.word	0x00000000
        /*1168*/ 	.short	0x010a
        /*116a*/ 	.byte	0x3f
	.zero		1


	//   ....[74]....
        /*116c*/ 	.word	0x00011110
        /*1170*/ 	.word	0x00000008
        /*1174*/ 	.word	0x00000000
        /*1178*/ 	.short	0x010a
        /*117a*/ 	.byte	0x3f
	.zero		1


	//   ....[75]....
        /*117c*/ 	.word	0x00011160
        /*1180*/ 	.word	0x00000009
        /*1184*/ 	.word	0x00000000
        /*1188*/ 	.short	0x010a
        /*118a*/ 	.byte	0x3f
	.zero		1


	//   ....[76]....
        /*118c*/ 	.word	0x000111b0
        /*1190*/ 	.word	0x00000008
        /*1194*/ 	.word	0x00000000
        /*1198*/ 	.short	0x010a
        /*119a*/ 	.byte	0x3f
	.zero		1


	//   ....[77]....
        /*119c*/ 	.word	0x00011200
        /*11a0*/ 	.word	0x00000009
        /*11a4*/ 	.word	0x00000000
        /*11a8*/ 	.short	0x010a
        /*11aa*/ 	.byte	0x3f
	.zero		1


	//   ....[78]....
        /*11ac*/ 	.word	0x00011250
        /*11b0*/ 	.word	0x00000008
        /*11b4*/ 	.word	0x00000000
        /*11b8*/ 	.short	0x010a
        /*11ba*/ 	.byte	0x3f
	.zero		1


	//   ....[79]....
        /*11bc*/ 	.word	0x000112a0
        /*11c0*/ 	.word	0x00000009
        /*11c4*/ 	.word	0x00000000
        /*11c8*/ 	.short	0x010a
        /*11ca*/ 	.byte	0x3f
	.zero		1


	//   ....[80]....
        /*11cc*/ 	.word	0x000112f0
        /*11d0*/ 	.word	0x00000008
        /*11d4*/ 	.word	0x00000000
        /*11d8*/ 	.short	0x010a
        /*11da*/ 	.byte	0x3f
	.zero		1


	//   ....[81]....
        /*11dc*/ 	.word	0x00011340
        /*11e0*/ 	.word	0x00000009
        /*11e4*/ 	.word	0x00000000
        /*11e8*/ 	.short	0x010a
        /*11ea*/ 	.byte	0x3f
	.zero		1


	//   ....[82]....
        /*11ec*/ 	.word	0x00011390
        /*11f0*/ 	.word	0x00000008
        /*11f4*/ 	.word	0x00000000
        /*11f8*/ 	.short	0x010a
        /*11fa*/ 	.byte	0x3f
	.zero		1


	//   ....[83]....
        /*11fc*/ 	.word	0x000113e0
        /*1200*/ 	.word	0x0000000b
        /*1204*/ 	.word	0x00000000
        /*1208*/ 	.short	0x010a
        /*120a*/ 	.byte	0x3f
	.zero		1


	//----- nvinfo : EIATTR_NUM_MBARRIERS
	.align		4
.L_30:
        /*120c*/ 	.byte	0x03, 0x38
        /*120e*/ 	.short	0x0026


	//----- nvinfo : EIATTR_EXIT_INSTR_OFFSETS
	.align		4
        /*1210*/ 	.byte	0x04, 0x1c
        /*1212*/ 	.short	(.L_32 - .L_31)


	//   ....[0]....
.L_31:
        /*1214*/ 	.word	0x00000b30


	//   ....[1]....
        /*1218*/ 	.word	0x000013c0


	//   ....[2]....
        /*121c*/ 	.word	0x0000ee70


	//   ....[3]....
        /*1220*/ 	.word	0x0000f400


	//   ....[4]....
        /*1224*/ 	.word	0x00010ca0


	//----- nvinfo : EIATTR_MAX_THREADS
	.align		4
.L_32:
        /*1228*/ 	.byte	0x04, 0x05
        /*122a*/ 	.short	(.L_34 - .L_33)
.L_33:
        /*122c*/ 	.word	0x00000180
        /*1230*/ 	.word	0x00000001
        /*1234*/ 	.word	0x00000001


	//----- nvinfo : EIATTR_CRS_STACK_SIZE
	.align		4
.L_34:
        /*1238*/ 	.byte	0x04, 0x1e
        /*123a*/ 	.short	(.L_36 - .L_35)
.L_35:
        /*123c*/ 	.word	0x00000000


	//----- nvinfo : EIATTR_CBANK_PARAM_SIZE
	.align		4
.L_36:
        /*1240*/ 	.byte	0x03, 0x19
        /*1242*/ 	.short	0x0470


	//----- nvinfo : EIATTR_PARAM_CBANK
	.align		4
        /*1244*/ 	.byte	0x04, 0x0a
        /*1246*/ 	.short	(.L_38 - .L_37)
	.align		4
.L_37:
        /*1248*/ 	.word	index@(.nv.constant0._ZN7cutlass13device_kernelINS_4gemm6kernel13GemmUniversalIN4cute5tupleIJiiiiEEENS1_10collective13CollectiveMmaINS1_37MainloopSm90TmaGmmaWarpSpecializedFP8ILi18ENS5_IJNS4_1CILi1EEENSA_ILi2EEESB_EEENS1_35KernelTmaWarpSpecializedCooperativeEEENS5_IJNSA_ILi256EEENSA_ILi128EEENSA_ILi32EEEEEENS_12float_e4m3_tENS5_IJlSB_lEEESK_SL_NS4_8TiledMMAINS4_8MMA_AtomIJNS4_4SM904GMMA31MMA_64x128x32_F32E4M3E4M3_SS_TNILNSP_7ScaleInE1ELSR_1EEEEEENS4_6LayoutINS5_IJSC_SB_SB_EEENS5_IJSB_NSA_ILi0EEESW_EEEEENS5_IJNS4_10UnderscoreESZ_SZ_EEEEENS4_23SM90_TMA_LOAD_MULTICASTENS4_14ComposedLayoutINS4_7SwizzleILi1ELi4ELi3EEENS4_18smem_ptr_flag_bitsILi8EEENSU_INS5_IJNSA_ILi8EEESI_EEENS5_IJSI_SB_EEEEEEEvNS4_8identityENS4_13SM90_TMA_LOADES1C_vS1D_EENS_8epilogue10collective6detail29Sm90TmaWarpSpecializedAdapterINS1H_15DefaultEpilogueISK_SL_SL_NS1G_6thread17LinearCombinationISK_Li1EffLNS1L_9ScaleType4KindE0ELNS_15FloatRoundStyleE2ESK_EENS1_15EpilogueDefaultEEEEEvvEEEEvNT_6ParamsE)
        /*124c*/ 	.short	0x0210
        /*124e*/ 	.short	0x0470


	//----- nvinfo : EIATTR_SW_WAR
	.align		4
.L_38:
        /*1250*/ 	.byte	0x04, 0x36
        /*1252*/ 	.short	(.L_40 - .L_39)
.L_39:
        /*1254*/ 	.word	0x00000008
.L_40:


//--------------------- .nv.callgraph             --------------------------
	.section	.nv.callgraph,"",@"SHT_CUDA_CALLGRAPH"
	.align	4
	.sectionentsize	8
	.align		4
        /*0000*/ 	.word	0x00000000
	.align		4
        /*0004*/ 	.word	0xffffffff
	.align		4
        /*0008*/ 	.word	0x00000000
	.align		4
        /*000c*/ 	.word	0xfffffffe
	.align		4
        /*0010*/ 	.word	0x00000000
	.align		4
        /*0014*/ 	.word	0xfffffffd
	.align		4
        /*0018*/ 	.word	0x00000000
	.align		4
        /*001c*/ 	.word	0xfffffffc


//--------------------- .nv.constant4             --------------------------
	.section	.nv.constant4,"a",@progbits
	.align	8
	.align		8
.nv.constant4:
        /*0000*/ 	.dword	_ZN39_INTERNAL_04927f4a_4_k_cu_9db48295_41264cuda3std3__45__cpo5beginE
	.align		8
        /*0008*/ 	.dword	_ZN39_INTERNAL_04927f4a_4_k_cu_9db48295_41264cuda3std3__45__cpo3endE
	.align		8
        /*0010*/ 	.dword	_ZN39_INTERNAL_04927f4a_4_k_cu_9db48295_41264cuda3std3__45__cpo6cbeginE
	.align		8
        /*0018*/ 	.dword	_ZN39_INTERNAL_04927f4a_4_k_cu_9db48295_41264cuda3std3__45__cpo4cendE
	.align		8
        /*0020*/ 	.dword	_ZN39_INTERNAL_04927f4a_4_k_cu_9db48295_41264cuda3std3__441_GLOBAL__N__04927f4a_4_k_cu_9db48295_41266ignoreE
	.align		8
        /*0028*/ 	.dword	_ZN39_INTERNAL_04927f4a_4_k_cu_9db48295_41264cuda3std3__419piecewise_constructE
	.align		8
        /*0030*/ 	.dword	_ZN39_INTERNAL_04927f4a_4_k_cu_9db48295_41264cuda3std3__48in_placeE
	.align		8
        /*0038*/ 	.dword	_ZN39_INTERNAL_04927f4a_4_k_cu_9db48295_41264cuda3std6ranges3__45__cpo4swapE
	.align		8
        /*0040*/ 	.dword	_ZN39_INTERNAL_04927f4a_4_k_cu_9db48295_41264cuda3std6ranges3__45__cpo9iter_moveE
	.align		8
        /*0048*/ 	.dword	_ZN39_INTERNAL_04927f4a_4_k_cu_9db48295_41264cute7productE
	.align		8
        /*0050*/ 	.dword	_ZN39_INTERNAL_04927f4a_4_k_cu_9db48295_41264cute1_E


//--------------------- .text._ZN7cutlass13device_kernelINS_4gemm6kernel13GemmUniversalIN4cute5tupleIJiiiiEEENS1_10collective13CollectiveMmaINS1_37MainloopSm90TmaGmmaWarpSpecializedFP8ILi18ENS5_IJNS4_1CILi1EEENSA_ILi2EEESB_EEENS1_35KernelTmaWarpSpecializedCooperativeEEENS5_IJNSA_ILi256EEENSA_ILi128EEENSA_ILi32EEEEEENS_12float_e4m3_tENS5_IJlSB_lEEESK_SL_NS4_8TiledMMAINS4_8MMA_AtomIJNS4_4SM904GMMA31MMA_64x128x32_F32E4M3E4M3_SS_TNILNSP_7ScaleInE1ELSR_1EEEEEENS4_6LayoutINS5_IJSC_SB_SB_EEENS5_IJSB_NSA_ILi0EEESW_EEEEENS5_IJNS4_10UnderscoreESZ_SZ_EEEEENS4_23SM90_TMA_LOAD_MULTICASTENS4_14ComposedLayoutINS4_7SwizzleILi1ELi4ELi3EEENS4_18smem_ptr_flag_bitsILi8EEENSU_INS5_IJNSA_ILi8EEESI_EEENS5_IJSI_SB_EEEEEEEvNS4_8identityENS4_13SM90_TMA_LOADES1C_vS1D_EENS_8epilogue10collective6detail29Sm90TmaWarpSpecializedAdapterINS1H_15DefaultEpilogueISK_SL_SL_NS1G_6thread17LinearCombinationISK_Li1EffLNS1L_9ScaleType4KindE0ELNS_15FloatRoundStyleE2ESK_EENS1_15EpilogueDefaultEEEEEvvEEEEvNT_6ParamsE --------------------------
	.section	.text._ZN7cutlass13device_kernelINS_4gemm6kernel13GemmUniversalIN4cute5tupleIJiiiiEEENS1_10collective13CollectiveMmaINS1_37MainloopSm90TmaGmmaWarpSpecializedFP8ILi18ENS5_IJNS4_1CILi1EEENSA_ILi2EEESB_EEENS1_35KernelTmaWarpSpecializedCooperativeEEENS5_IJNSA_ILi256EEENSA_ILi128EEENSA_ILi32EEEEEENS_12float_e4m3_tENS5_IJlSB_lEEESK_SL_NS4_8TiledMMAINS4_8MMA_AtomIJNS4_4SM904GMMA31MMA_64x128x32_F32E4M3E4M3_SS_TNILNSP_7ScaleInE1ELSR_1EEEEEENS4_6LayoutINS5_IJSC_SB_SB_EEENS5_IJSB_NSA_ILi0EEESW_EEEEENS5_IJNS4_10UnderscoreESZ_SZ_EEEEENS4_23SM90_TMA_LOAD_MULTICASTENS4_14ComposedLayoutINS4_7SwizzleILi1ELi4ELi3EEENS4_18smem_ptr_flag_bitsILi8EEENSU_INS5_IJNSA_ILi8EEESI_EEENS5_IJSI_SB_EEEEEEEvNS4_8identityENS4_13SM90_TMA_LOADES1C_vS1D_EENS_8epilogue10collective6detail29Sm90TmaWarpSpecializedAdapterINS1H_15DefaultEpilogueISK_SL_SL_NS1G_6thread17LinearCombinationISK_Li1EffLNS1L_9ScaleType4KindE0ELNS_15FloatRoundStyleE2ESK_EENS1_15EpilogueDefaultEEEEEvvEEEEvNT_6ParamsE,"ax",@progbits
	.align	128
.text._ZN7cutlass13device_kernelINS_4gemm6kernel13GemmUniversalIN4cute5tupleIJiiiiEEENS1_10collective13CollectiveMmaINS1_37MainloopSm90TmaGmmaWarpSpecializedFP8ILi18ENS5_IJNS4_1CILi1EEENSA_ILi2EEESB_EEENS1_35KernelTmaWarpSpecializedCooperativeEEENS5_IJNSA_ILi256EEENSA_ILi128EEENSA_ILi32EEEEEENS_12float_e4m3_tENS5_IJlSB_lEEESK_SL_NS4_8TiledMMAINS4_8MMA_AtomIJNS4_4SM904GMMA31MMA_64x128x32_F32E4M3E4M3_SS_TNILNSP_7ScaleInE1ELSR_1EEEEEENS4_6LayoutINS5_IJSC_SB_SB_EEENS5_IJSB_NSA_ILi0EEESW_EEEEENS5_IJNS4_10UnderscoreESZ_SZ_EEEEENS4_23SM90_TMA_LOAD_MULTICASTENS4_14ComposedLayoutINS4_7SwizzleILi1ELi4ELi3EEENS4_18smem_ptr_flag_bitsILi8EEENSU_INS5_IJNSA_ILi8EEESI_EEENS5_IJSI_SB_EEEEEEEvNS4_8identityENS4_13SM90_TMA_LOADES1C_vS1D_EENS_8epilogue10collective6detail29Sm90TmaWarpSpecializedAdapterINS1H_15DefaultEpilogueISK_SL_SL_NS1G_6thread17LinearCombinationISK_Li1EffLNS1L_9ScaleType4KindE0ELNS_15FloatRoundStyleE2ESK_EENS1_15EpilogueDefaultEEEEEvvEEEEvNT_6ParamsE:
        .type           _ZN7cutlass13device_kernelINS_4gemm6kernel13GemmUniversalIN4cute5tupleIJiiiiEEENS1_10collective13CollectiveMmaINS1_37MainloopSm90TmaGmmaWarpSpecializedFP8ILi18ENS5_IJNS4_1CILi1EEENSA_ILi2EEESB_EEENS1_35KernelTmaWarpSpecializedCooperativeEEENS5_IJNSA_ILi256EEENSA_ILi128EEENSA_ILi32EEEEEENS_12float_e4m3_tENS5_IJlSB_lEEESK_SL_NS4_8TiledMMAINS4_8MMA_AtomIJNS4_4SM904GMMA31MMA_64x128x32_F32E4M3E4M3_SS_TNILNSP_7ScaleInE1ELSR_1EEEEEENS4_6LayoutINS5_IJSC_SB_SB_EEENS5_IJSB_NSA_ILi0EEESW_EEEEENS5_IJNS4_10UnderscoreESZ_SZ_EEEEENS4_23SM90_TMA_LOAD_MULTICASTENS4_14ComposedLayoutINS4_7SwizzleILi1ELi4ELi3EEENS4_18smem_ptr_flag_bitsILi8EEENSU_INS5_IJNSA_ILi8EEESI_EEENS5_IJSI_SB_EEEEEEEvNS4_8identityENS4_13SM90_TMA_LOADES1C_vS1D_EENS_8epilogue10collective6detail29Sm90TmaWarpSpecializedAdapterINS1H_15DefaultEpilogueISK_SL_SL_NS1G_6thread17LinearCombinationISK_Li1EffLNS1L_9ScaleType4KindE0ELNS_15FloatRoundStyleE2ESK_EENS1_15EpilogueDefaultEEEEEvvEEEEvNT_6ParamsE,@function
        .size           _ZN7cutlass13device_kernelINS_4gemm6kernel13GemmUniversalIN4cute5tupleIJiiiiEEENS1_10collective13CollectiveMmaINS1_37MainloopSm90TmaGmmaWarpSpecializedFP8ILi18ENS5_IJNS4_1CILi1EEENSA_ILi2EEESB_EEENS1_35KernelTmaWarpSpecializedCooperativeEEENS5_IJNSA_ILi256EEENSA_ILi128EEENSA_ILi32EEEEEENS_12float_e4m3_tENS5_IJlSB_lEEESK_SL_NS4_8TiledMMAINS4_8MMA_AtomIJNS4_4SM904GMMA31MMA_64x128x32_F32E4M3E4M3_SS_TNILNSP_7ScaleInE1ELSR_1EEEEEENS4_6LayoutINS5_IJSC_SB_SB_EEENS5_IJSB_NSA_ILi0EEESW_EEEEENS5_IJNS4_10UnderscoreESZ_SZ_EEEEENS4_23SM90_TMA_LOAD_MULTICASTENS4_14ComposedLayoutINS4_7SwizzleILi1ELi4ELi3EEENS4_18smem_ptr_flag_bitsILi8EEENSU_INS5_IJNSA_ILi8EEESI_EEENS5_IJSI_SB_EEEEEEEvNS4_8identityENS4_13SM90_TMA_LOADES1C_vS1D_EENS_8epilogue10collective6detail29Sm90TmaWarpSpecializedAdapterINS1H_15DefaultEpilogueISK_SL_SL_NS1G_6thread17LinearCombinationISK_Li1EffLNS1L_9ScaleType4KindE0ELNS_15FloatRoundStyleE2ESK_EENS1_15EpilogueDefaultEEEEEvvEEEEvNT_6ParamsE,(.L_x_363 - _ZN7cutlass13device_kernelINS_4gemm6kernel13GemmUniversalIN4cute5tupleIJiiiiEEENS1_10collective13CollectiveMmaINS1_37MainloopSm90TmaGmmaWarpSpecializedFP8ILi18ENS5_IJNS4_1CILi1EEENSA_ILi2EEESB_EEENS1_35KernelTmaWarpSpecializedCooperativeEEENS5_IJNSA_ILi256EEENSA_ILi128EEENSA_ILi32EEEEEENS_12float_e4m3_tENS5_IJlSB_lEEESK_SL_NS4_8TiledMMAINS4_8MMA_AtomIJNS4_4SM904GMMA31MMA_64x128x32_F32E4M3E4M3_SS_TNILNSP_7ScaleInE1ELSR_1EEEEEENS4_6LayoutINS5_IJSC_SB_SB_EEENS5_IJSB_NSA_ILi0EEESW_EEEEENS5_IJNS4_10UnderscoreESZ_SZ_EEEEENS4_23SM90_TMA_LOAD_MULTICASTENS4_14ComposedLayoutINS4_7SwizzleILi1ELi4ELi3EEENS4_18smem_ptr_flag_bitsILi8EEENSU_INS5_IJNSA_ILi8EEESI_EEENS5_IJSI_SB_EEEEEEEvNS4_8identityENS4_13SM90_TMA_LOADES1C_vS1D_EENS_8epilogue10collective6detail29Sm90TmaWarpSpecializedAdapterINS1H_15DefaultEpilogueISK_SL_SL_NS1G_6thread17LinearCombinationISK_Li1EffLNS1L_9ScaleType4KindE0ELNS_15FloatRoundStyleE2ESK_EENS1_15EpilogueDefaultEEEEEvvEEEEvNT_6ParamsE)
        .other          _ZN7cutlass13device_kernelINS_4gemm6kernel13GemmUniversalIN4cute5tupleIJiiiiEEENS1_10collective13CollectiveMmaINS1_37MainloopSm90TmaGmmaWarpSpecializedFP8ILi18ENS5_IJNS4_1CILi1EEENSA_ILi2EEESB_EEENS1_35KernelTmaWarpSpecializedCooperativeEEENS5_IJNSA_ILi256EEENSA_ILi128EEENSA_ILi32EEEEEENS_12float_e4m3_tENS5_IJlSB_lEEESK_SL_NS4_8TiledMMAINS4_8MMA_AtomIJNS4_4SM904GMMA31MMA_64x128x32_F32E4M3E4M3_SS_TNILNSP_7ScaleInE1ELSR_1EEEEEENS4_6LayoutINS5_IJSC_SB_SB_EEENS5_IJSB_NSA_ILi0EEESW_EEEEENS5_IJNS4_10UnderscoreESZ_SZ_EEEEENS4_23SM90_TMA_LOAD_MULTICASTENS4_14ComposedLayoutINS4_7SwizzleILi1ELi4ELi3EEENS4_18smem_ptr_flag_bitsILi8EEENSU_INS5_IJNSA_ILi8EEESI_EEENS5_IJSI_SB_EEEEEEEvNS4_8identityENS4_13SM90_TMA_LOADES1C_vS1D_EENS_8epilogue10collective6detail29Sm90TmaWarpSpecializedAdapterINS1H_15DefaultEpilogueISK_SL_SL_NS1G_6thread17LinearCombinationISK_Li1EffLNS1L_9ScaleType4KindE0ELNS_15FloatRoundStyleE2ESK_EENS1_15EpilogueDefaultEEEEEvvEEEEvNT_6ParamsE,@"STO_CUDA_ENTRY STV_DEFAULT"
_ZN7cutlass13device_kernelINS_4gemm6kernel13GemmUniversalIN4cute5tupleIJiiiiEEENS1_10collective13CollectiveMmaINS1_37MainloopSm90TmaGmmaWarpSpecializedFP8ILi18ENS5_IJNS4_1CILi1EEENSA_ILi2EEESB_EEENS1_35KernelTmaWarpSpecializedCooperativeEEENS5_IJNSA_ILi256EEENSA_ILi128EEENSA_ILi32EEEEEENS_12float_e4m3_tENS5_IJlSB_lEEESK_SL_NS4_8TiledMMAINS4_8MMA_AtomIJNS4_4SM904GMMA31MMA_64x128x32_F32E4M3E4M3_SS_TNILNSP_7ScaleInE1ELSR_1EEEEEENS4_6LayoutINS5_IJSC_SB_SB_EEENS5_IJSB_NSA_ILi0EEESW_EEEEENS5_IJNS4_10UnderscoreESZ_SZ_EEEEENS4_23SM90_TMA_LOAD_MULTICASTENS4_14ComposedLayoutINS4_7SwizzleILi1ELi4ELi3EEENS4_18smem_ptr_flag_bitsILi8EEENSU_INS5_IJNSA_ILi8EEESI_EEENS5_IJSI_SB_EEEEEEEvNS4_8identityENS4_13SM90_TMA_LOADES1C_vS1D_EENS_8epilogue10collective6detail29Sm90TmaWarpSpecializedAdapterINS1H_15DefaultEpilogueISK_SL_SL_NS1G_6thread17LinearCombinationISK_Li1EffLNS1L_9ScaleType4KindE0ELNS_15FloatRoundStyleE2ESK_EENS1_15EpilogueDefaultEEEEEvvEEEEvNT_6ParamsE:
[----:B------:R-:W0:Y:S02]  /*0000*/  LDC R1, c[0x0][0x28] ;  /* 0x00000a00ff017b82 */ /* 0x000e240000000800 */
[----:B0-----:R-:W-:Y:S01]  /*0010*/  VIADD R1, R1, 0xffffff00 ;  /* 0xffffff0001017836 */ /* 0x001fe20000000000 */
[----:B------:R-:W0:Y:S01]  /*0020*/  S2R R5, SR_TID.X ;  /* 0x0000000000057919 */ /* 0x000e220000002100 */
[----:B------:R-:W-:Y:S01]  /*0030*/  ELECT P0, URZ, PT ;  /* 0x00000000003f782f */ /* 0x000fe20003800000 */
[----:B------:R-:W-:Y:S01]  /*0040*/  BSSY B0, `(.L_x_0) ;  /* 0x0000015000007945 */ /* 0x000fe20003800000 */
[--C-:B0-----:R-:W-:Y:S02]  /*0050*/  SHF.R.U32.HI R0, RZ, 0x5, R5.reuse ;  /* 0x00000005ff007819 */ /* 0x101fe40000011605 */
[----:B------:R-:W-:-:S03]  /*0060*/  SHF.R.U32.HI R2, RZ, 0x7, R5 ;  /* 0x00000007ff027819 */ /* 0x000fc60000011605 */
[----:B------:R-:W0:Y:S04]  /*0070*/  SHFL.IDX PT, R3, R0, RZ, 0x1f ;  /* 0x00001fff00037589 */ /* 0x000e2800000e0000 */
[----:B------:R-:W1:Y:S01]  /*0080*/  SHFL.IDX PT, R2, R2, RZ, 0x1f ;  /* 0x00001fff02027589 */ /* 0x000e6200000e0000 */
[----:B0-----:R-:W-:Y:S02]  /*0090*/  R2UR UR4, R3 ;  /* 0x00000000030472ca */ /* 0x001fe400000e0000 */
[----:B-1----:R-:W-:-:S11]  /*00a0*/  R2UR UR6, R2 ;  /* 0x00000000020672ca */ /* 0x002fd600000e0000 */
[----:B------:R-:W-:Y:S02]  /*00b0*/  USHF.R.S32.HI UR5, URZ, 0x1f, UR4 ;  /* 0x0000001f3f057899 */ /* 0x000fe40008011404 */
[----:B------:R-:W-:Y:S02]  /*00c0*/  ISETP.NE.OR P0, PT, RZ, UR4, !P0 ;  /* 0x00000004ff007c0c */ /* 0x000fe4000c705670 */
[----:B------:R-:W-:-:S04]  /*00d0*/  ULEA.HI UR5, UR5, UR4, URZ, 0x2 ;  /* 0x0000000405057291 */ /* 0x000fc8000f8f103f */
[----:B------:R-:W-:-:S04]  /*00e0*/  ULOP3.LUT UR5, UR5, 0xfffffffc, URZ, 0xc0, !UPT ;  /* 0xfffffffc05057892 */ /* 0x000fc8000f8ec03f */
[----:B------:R-:W-:-:S03]  /*00f0*/  UIADD3 UR8, UR4, -UR5, URZ ;  /* 0x8000000504087290 */ /* 0x000fc6000fffe03f */
[----:B------:R-:W-:Y:S09]  /*0100*/  @P0 BRA `(.L_x_1) ;  /* 0x0000000000200947 */ /* 0x000ff20003800000 */
[----:B------:R-:W-:Y:S02]  /*0110*/  ULDC.64 UR4, c[0x0][0x198] ;  /* 0x0000660000047ab9 */ /* 0x000fe40000000a00 */
[----:B------:R-:W-:Y:S02]  /*0120*/  UIADD3 UR10, UP0, UR4, 0xf0, URZ ;  /* 0x000000f0040a7890 */ /* 0x000fe4000ff1e03f */
[----:B------:R-:W-:Y:S02]  /*0130*/  UIADD3 UR4, UP1, UR4, 0x1f0, URZ ;  /* 0x000001f004047890 */ /* 0x000fe4000ff3e03f */
[----:B------:R-:W-:Y:S02]  /*0140*/  UIADD3.X UR11, URZ, UR5, URZ, UP0, !UPT ;  /* 0x000000053f0b7290 */ /* 0x000fe400087fe43f */
[----:B------:R-:W-:-:S07]  /*0150*/  UIADD3.X UR5, URZ, UR5, URZ, UP1, !UPT ;  /* 0x000000053f057290 */ /* 0x000fce0008ffe43f */
[----:B------:R0:W-:Y:S02]  /*0160*/  UTMACCTL.PF [UR10] ;  /* 0x000000000a0079b9 */ /* 0x0001e40008040000 */
[----:B------:R0:W-:Y:S02]  /*0170*/  UTMACCTL.PF [UR4] ;  /* 0x00000000040079b9 */ /* 0x0001e40008040000 */
[----:B0-----:R-:W-:Y:S01]  /*0180*/  NOP ;  /* 0x0000000000007918 */ /* 0x001fe20000000000 */
.L_x_1:
[----:B------:R-:W-:Y:S05]  /*0190*/  BSYNC B0 ;  /* 0x0000000000007941 */ /* 0x000fea0003800000 */
.L_x_0:
[----:B------:R-:W0:Y:S01]  /*01a0*/  SHFL.IDX PT, R3, R0, RZ, 0x1f ;  /* 0x00001fff00037589 */ /* 0x000e2200000e0000 */
[----:B------:R-:W-:Y:S01]  /*01b0*/  UISETP.NE.AND UP0, UPT, UR8, 0x3, UPT ;  /* 0x000000030800788c */ /* 0x000fe2000bf05270 */
[----:B------:R-:W-:Y:S01]  /*01c0*/  ISETP.NE.AND P2, PT, RZ, UR6, PT ;  /* 0x00000006ff007c0c */ /* 0x000fe2000bf45270 */
[----:B------:R-:W-:Y:S02]  /*01d0*/  UIADD3 UR10, UR6, -0x1, URZ ;  /* 0xffffffff060a7890 */ /* 0x000fe4000fffe03f */
[----:B------:R-:W-:Y:S02]  /*01e0*/  UISETP.EQ.OR UP0, UPT, UR8, URZ, !UP0 ;  /* 0x0000003f0800728c */ /* 0x000fe4000c702670 */
[----:B------:R-:W-:Y:S02]  /*01f0*/  UISETP.GE.U32.AND UP1, UPT, UR10, 0x2, UPT ;  /* 0x000000020a00788c */ /* 0x000fe4000bf26070 */
[----:B------:R-:W-:-:S04]  /*0200*/  UISETP.EQ.AND UP0, UPT, UR6, URZ, UP0 ;  /* 0x0000003f0600728c */ /* 0x000fc80008702270 */
[----:B------:R-:W-:-:S04]  /*0210*/  USEL UR13, URZ, 0x1, !UP0 ;  /* 0x000000013f0d7887 */ /* 0x000fc8000c000000 */
[----:B------:R-:W-:Y:S01]  /*0220*/  USEL UR13, UR13, 0x2, UP1 ;  /* 0x000000020d0d7887 */ /* 0x000fe20008800000 */
[----:B0-----:R-:W-:-:S13]  /*0230*/  ISETP.NE.AND P0, PT, R3, RZ, PT ;  /* 0x000000ff0300720c */ /* 0x001fda0003f05270 */
[----:B------:R-:W-:Y:S05]  /*0240*/  @P0 BRA `(.L_x_2) ;  /* 0x0000000000d40947 */ /* 0x000fea0003800000 */
[----:B------:R-:W-:Y:S01]  /*0250*/  ELECT P0, URZ, PT ;  /* 0x00000000003f782f */ /* 0x000fe20003800000 */
[----:B------:R-:W-:-:S12]  /*0260*/  BSSY B0, `(.L_x_2) ;  /* 0x0000033000007945 */ /* 0x000fd80003800000 */
[----:B------:R-:W-:Y:S05]  /*0270*/  @!P0 BRA `(.L_x_3) ;  /* 0x0000000000c48947 */ /* 0x000fea0003800000 */
[----:B------:R-:W0:Y:S01]  /*0280*/  S2UR UR9, SR_CgaCtaId ;  /* 0x00000000000979c3 */ /* 0x000e220000008800 */
[----:B------:R-:W-:Y:S01]  /*0290*/  UMOV UR4, 0x400 ;  /* 0x0000040000047882 */ /* 0x000fe20000000000 */
[----:B------:R-:W-:Y:S01]  /*02a0*/  UMOV UR5, 0x1 ;  /* 0x0000000100057882 */ /* 0x000fe20000000000 */
[----:B------:R-:W-:Y:S02]  /*02b0*/  UMOV UR6, 0x4 ;  /* 0x0000000400067882 */ /* 0x000fe40000000000 */
[----:B------:R-:W-:-:S04]  /*02c0*/  UIADD3 UR6, -UR6, 0x100000, URZ ;  /* 0x0010000006067890 */ /* 0x000fc8000fffe13f */
[----:B------:R-:W-:Y:S02]  /*02d0*/  USHF.L.U32 UR7, UR6, 0xb, URZ ;  /* 0x0000000b06077899 */ /* 0x000fe4000800063f */
[----:B------:R-:W-:Y:S02]  /*02e0*/  USHF.L.U32 UR6, UR6, 0x1, URZ ;  /* 0x0000000106067899 */ /* 0x000fe4000800063f */
[----:B0-----:R-:W-:Y:S02]  /*02f0*/  ULEA UR9, UR9, UR4, 0x18 ;  /* 0x0000000409097291 */ /* 0x001fe4000f8ec03f */
[----:B------:R-:W-:-:S04]  /*0300*/  UIADD3 UR4, -UR5, 0x100000, URZ ;  /* 0x0010000005047890 */ /* 0x000fc8000fffe13f */
[----:B------:R-:W-:Y:S02]  /*0310*/  USHF.L.U32 UR5, UR4, 0xb, URZ ;  /* 0x0000000b04057899 */ /* 0x000fe4000800063f */
[----:B------:R-:W-:Y:S01]  /*0320*/  USHF.L.U32 UR4, UR4, 0x1, URZ ;  /* 0x0000000104047899 */ /* 0x000fe2000800063f */
[----:B------:R-:W0:Y:S11]  /*0330*/  FENCE.VIEW.ASYNC.S ;  /* 0x00000000000073c6 */ /* 0x000e360000000000 */
[----:B0-----:R0:W1:Y:S01]  /*0340*/  SYNCS.EXCH.64 URZ, [UR9], UR4 ;  /* 0x00000004093f75b2 */ /* 0x0010620008000100 */
[----:B------:R0:W2:Y:S01]  /*0350*/  SYNCS.EXCH.64 URZ, [UR9+0x90], UR6 ;  /* 0x00009006093f75b2 */ /* 0x0000a20008000100 */
[----:B------:R0:W3:Y:S01]  /*0360*/  SYNCS.EXCH.64 URZ, [UR9+0x8], UR4 ;  /* 0x00000804093f75b2 */ /* 0x0000e20008000100 */
[----:B------:R0:W4:Y:S01]  /*0370*/  SYNCS.EXCH.64 URZ, [UR9+0x98], UR6 ;  /* 0x00009806093f75b2 */ /* 0x0001220008000100 */
[----:B------:R0:W0:Y:S01]  /*0380*/  SYNCS.EXCH.64 URZ, [UR9+0x10], UR4 ;  /* 0x00001004093f75b2 */ /* 0x0000220008000100 */
        /* <DEDUP_REMOVED lines=31> */
[----:B-1234-:R-:W-:Y:S01]  /*0580*/  NOP ;  /* 0x0000000000007918 */ /* 0x01efe20000000000 */
.L_x_3:
[----:B0-----:R-:W-:Y:S05]  /*0590*/  BSYNC B0 ;  /* 0x0000000000007941 */ /* 0x001fea0003800000 */
.L_x_2:
[----:B------:R-:W-:Y:S01]  /*05a0*/  SHF.R.S32.HI R4, RZ, 0x1f, R5 ;  /* 0x0000001fff047819 */ /* 0x000fe20000011405 */
[----:B------:R-:W0:Y:S01]  /*05b0*/  SHFL.IDX PT, R0, R0, RZ, 0x1f ;  /* 0x00001fff00007589 */ /* 0x000e2200000e0000 */
[----:B------:R-:W-:Y:S01]  /*05c0*/  ELECT P0, URZ, PT ;  /* 0x00000000003f782f */ /* 0x000fe20003800000 */
[----:B------:R-:W1:Y:S01]  /*05d0*/  S2UR UR9, SR_CTAID.X ;  /* 0x00000000000979c3 */ /* 0x000e620000002500 */
[----:B------:R-:W-:Y:S01]  /*05e0*/  LEA.HI R4, R4, R5, RZ, 0x7 ;  /* 0x0000000504047211 */ /* 0x000fe200078f38ff */
[----:B------:R-:W2:Y:S01]  /*05f0*/  S2R R2, SR_CTAID.Y ;  /* 0x0000000000027919 */ /* 0x000ea20000002600 */
[----:B------:R-:W-:Y:S01]  /*0600*/  SHF.R.S32.HI R6, RZ, 0x1f, R3 ;  /* 0x0000001fff067819 */ /* 0x000fe20000011403 */
[----:B------:R-:W-:Y:S01]  /*0610*/  ULDC UR4, c[0x0][0x154] ;  /* 0x0000550000047ab9 */ /* 0x000fe20000000800 */
[----:B------:R-:W-:Y:S01]  /*0620*/  LOP3.LUT R4, R4, 0xffffff80, RZ, 0xc0, !PT ;  /* 0xffffff8004047812 */ /* 0x000fe200078ec0ff */
[----:B------:R-:W-:Y:S01]  /*0630*/  NOP ;  /* 0x0000000000007918 */ /* 0x000fe20000000000 */
[----:B------:R-:W-:Y:S01]  /*0640*/  LEA.HI R6, R6, R3, RZ, 0x2 ;  /* 0x0000000306067211 */ /* 0x000fe200078f10ff */
[----:B------:R-:W3:Y:S01]  /*0650*/  LDC R11, c[0x0][0x148] ;  /* 0x00005200ff0b7b82 */ /* 0x000ee20000000800 */
[----:B------:R-:W-:Y:S01]  /*0660*/  NOP ;  /* 0x0000000000007918 */ /* 0x000fe20000000000 */
[----:B------:R-:W-:Y:S01]  /*0670*/  IMAD.IADD R4, R5, 0x1, -R4 ;  /* 0x0000000105047824 */ /* 0x000fe200078e0a04 */
[----:B------:R-:W-:-:S04]  /*0680*/  LOP3.LUT R6, R6, 0x3ffffffc, RZ, 0xc0, !PT ;  /* 0x3ffffffc06067812 */ /* 0x000fc800078ec0ff */
[----:B------:R-:W-:Y:S01]  /*0690*/  SHF.R.S32.HI R5, RZ, 0x1f, R4 ;  /* 0x0000001fff057819 */ /* 0x000fe20000011404 */
[----:B------:R-:W-:Y:S01]  /*06a0*/  IMAD.IADD R6, R3, 0x1, -R6 ;  /* 0x0000000103067824 */ /* 0x000fe200078e0a06 */
[----:B------:R-:W4:Y:S02]  /*06b0*/  LDC R8, c[0x0][0x144] ;  /* 0x00005100ff087b82 */ /* 0x000f240000000800 */
[----:B------:R-:W-:Y:S02]  /*06c0*/  LEA.HI R5, R5, R4, RZ, 0x3 ;  /* 0x0000000405057211 */ /* 0x000fe400078f18ff */
[----:B0-----:R-:W-:Y:S02]  /*06d0*/  ISETP.NE.OR P0, PT, R0, RZ, !P0 ;  /* 0x000000ff0000720c */ /* 0x001fe40004705670 */
[--C-:B------:R-:W-:Y:S02]  /*06e0*/  SHF.R.S32.HI R0, RZ, 0x3, R5.reuse ;  /* 0x00000003ff007819 */ /* 0x100fe40000011405 */
[----:B------:R-:W-:-:S04]  /*06f0*/  SHF.R.S32.HI R5, RZ, 0x1f, R5 ;  /* 0x0000001fff057819 */ /* 0x000fc80000011405 */
[----:B------:R-:W-:-:S04]  /*0700*/  LEA.HI R5, R5, R0, RZ, 0x2 ;  /* 0x0000000005057211 */ /* 0x000fc800078f10ff */
[----:B------:R-:W-:Y:S01]  /*0710*/  LOP3.LUT R5, R5, 0xfffffffc, RZ, 0xc0, !PT ;  /* 0xfffffffc05057812 */ /* 0x000fe200078ec0ff */
[----:B------:R-:W-:Y:S01]  /*0720*/  VOTEU.ALL UP0, P0 ;  /* 0x00000000003f7886 */ /* 0x000fe20000000000 */
[----:B--2---:R-:W-:Y:S01]  /*0730*/  I2FP.F32.U32 R7, R2 ;  /* 0x0000000200077245 */ /* 0x004fe20000201000 */
[----:B------:R-:W-:Y:S02]  /*0740*/  VOTEU.ALL UP1, P0 ;  /* 0x00000000003f7886 */ /* 0x000fe40000020000 */
[----:B------:R-:W-:Y:S01]  /*0750*/  IMAD.IADD R5, R0, 0x1, -R5 ;  /* 0x0000000100057824 */ /* 0x000fe200078e0a05 */
[----:B------:R-:W0:Y:S01]  /*0760*/  @!UP0 S2UR UR7, SR_CgaCtaId ;  /* 0x00000000000789c3 */ /* 0x000e220000008800 */
[----:B-1----:R-:W-:Y:S01]  /*0770*/  I2FP.F32.U32 R0, UR9 ;  /* 0x0000000900007c45 */ /* 0x002fe20008201000 */
[----:B------:R-:W-:Y:S01]  /*0780*/  FMUL R9, R7, UR4 ;  /* 0x0000000407097c20 */ /* 0x000fe20008400000 */
[----:B------:R-:W-:Y:S01]  /*0790*/  IMAD R5, R6, 0x4, R5 ;  /* 0x0000000406057824 */ /* 0x000fe200078e0205 */
[----:B------:R-:W-:Y:S01]  /*07a0*/  ULDC UR4, c[0x0][0x150] ;  /* 0x0000540000047ab9 */ /* 0x000fe20000000800 */
[----:B------:R-:W-:Y:S01]  /*07b0*/  @!UP0 UMOV UR6, 0x400 ;  /* 0x0000040000068882 */ /* 0x000fe20000000000 */
[----:B------:R-:W-:Y:S01]  /*07c0*/  FMUL R7, R0, UR4 ;  /* 0x0000000400077c20 */ /* 0x000fe20008400000 */
[----:B------:R-:W-:Y:S01]  /*07d0*/  IMAD.SHL.U32 R0, R5, 0x4, RZ ;  /* 0x0000000405007824 */ /* 0x000fe200078e00ff */
[----:B------:R-:W1:Y:S01]  /*07e0*/  LDC R6, c[0x0][0x140] ;  /* 0x00005000ff067b82 */ /* 0x000e620000000800 */
[----:B------:R-:W2:Y:S01]  /*07f0*/  F2I.U32.TRUNC.NTZ R9, R9 ;  /* 0x0000000900097305 */ /* 0x000ea2000020f000 */
[----:B------:R-:W-:-:S02]  /*0800*/  UMOV UR4, 0x20 ;  /* 0x0000002000047882 */ /* 0x000fc40000000000 */
[----:B------:R-:W-:Y:S01]  /*0810*/  LOP3.LUT R10, R5, 0xc, R0, 0x78, !PT ;  /* 0x0000000c050a7812 */ /* 0x000fe200078e7800 */
[----:B------:R-:W-:-:S04]  /*0820*/  @!UP0 UIADD3 UR4, -UR4, 0x100000, URZ ;  /* 0x0010000004048890 */ /* 0x000fc8000fffe13f */
[----:B------:R-:W-:Y:S02]  /*0830*/  @!UP0 USHF.L.U32 UR5, UR4, 0xb, URZ ;  /* 0x0000000b04058899 */ /* 0x000fe4000800063f */
[----:B------:R-:W-:Y:S01]  /*0840*/  @!UP0 USHF.L.U32 UR4, UR4, 0x1, URZ ;  /* 0x0000000104048899 */ /* 0x000fe2000800063f */
[----:B------:R-:W5:Y:S01]  /*0850*/  F2I.U32.TRUNC.NTZ R7, R7 ;  /* 0x0000000700077305 */ /* 0x000f62000020f000 */
[----:B------:R1:W-:Y:S01]  /*0860*/  STL [R1+0x78], R10 ;  /* 0x0000780a01007387 */ /* 0x0003e20000100800 */
[----:B--2---:R-:W-:Y:S01]  /*0870*/  IMAD.MOV R12, RZ, RZ, -R9 ;  /* 0x000000ffff0c7224 */ /* 0x004fe200078e0a09 */
[----:B0-----:R-:W-:Y:S01]  /*0880*/  @!UP0 ULEA UR6, UR7, UR6, 0x18 ;  /* 0x0000000607068291 */ /* 0x001fe2000f8ec03f */
[----:B------:R-:W-:Y:S02]  /*0890*/  VOTEU.ALL UP0, P0 ;  /* 0x00000000003f7886 */ /* 0x000fe40000000000 */
[----:B---3--:R-:W-:Y:S01]  /*08a0*/  IMAD R5, R11, R12, R2 ;  /* 0x0000000c0b057224 */ /* 0x008fe200078e0202 */
[----:B------:R-:W-:-:S02]  /*08b0*/  LOP3.LUT P0, RZ, R4, 0x7, RZ, 0xc0, !PT ;  /* 0x0000000704ff7812 */ /* 0x000fc4000780c0ff */
[----:B-1----:R-:W-:Y:S01]  /*08c0*/  ISETP.EQ.U32.AND P3, PT, R6, 0x1, PT ;  /* 0x000000010600780c */ /* 0x002fe20003f62070 */
[----:B-----5:R-:W-:Y:S01]  /*08d0*/  IMAD.MOV R7, RZ, RZ, -R7 ;  /* 0x000000ffff077224 */ /* 0x020fe200078e0a07 */
[----:B------:R-:W-:Y:S02]  /*08e0*/  ISETP.NE.AND P1, PT, R5, R10, PT ;  /* 0x0000000a0500720c */ /* 0x000fe40003f25270 */
[----:B------:R-:W-:Y:S01]  /*08f0*/  ISETP.LT.U32.AND P0, PT, R10, 0x2, !P0 ;  /* 0x000000020a00780c */ /* 0x000fe20004701070 */
[----:B----4-:R-:W-:Y:S01]  /*0900*/  IMAD R0, R8, R7, UR9 ;  /* 0x0000000908007e24 */ /* 0x010fe2000f8e0207 */
[----:B------:R-:W0:Y:S02]  /*0910*/  FENCE.VIEW.ASYNC.S ;  /* 0x00000000000073c6 */ /* 0x000e240000000000 */
[----:B0-----:R0:W1:Y:S02]  /*0920*/  @!UP0 SYNCS.EXCH.64 URZ, [UR6+0x130], UR4 ;  /* 0x00013004063f85b2 */ /* 0x0010640008000100 */
[----:B------:R-:W-:-:S04]  /*0930*/  ISETP.EQ.OR P1, PT, R0, RZ, !P1 ;  /* 0x000000ff0000720c */ /* 0x000fc80004f22670 */
[----:B------:R-:W-:Y:S01]  /*0940*/  PLOP3.LUT P0, PT, P0, P1, PT, 0x80, 0x0 ;  /* 0x000000000000781c */ /* 0x000fe20000703070 */
[----:B------:R0:W2:Y:S01]  /*0950*/  @!UP1 SYNCS.EXCH.64 URZ, [UR6+0x138], UR4 ;  /* 0x00013804063f95b2 */ /* 0x0000a20008000100 */
[----:B------:R-:W-:Y:S01]  /*0960*/  NOP ;  /* 0x0000000000007918 */ /* 0x000fe20000000000 */
[----:B------:R-:W-:Y:S10]  /*0970*/  @!P3 BRA `(.L_x_4) ;  /* 0x000000000008b947 */ /* 0x000ff40003800000 */
[----:B-12---:R-:W-:Y:S01]  /*0980*/  UCGABAR_ARV ;  /* 0x00000000000079c7 */ /* 0x006fe20008000000 */
[----:B------:R-:W-:Y:S05]  /*0990*/  BRA `(.L_x_5) ;  /* 0x0000000000047947 */ /* 0x000fea0003800000 */
.L_x_4:
[----:B-12---:R-:W-:Y:S01]  /*09a0*/  NOP ;  /* 0x0000000000007918 */ /* 0x006fe20000000000 */
.L_x_5:
[----:B------:R-:W1:Y:S01]  /*09b0*/  LDC R3, c[0x0][0x65c] ;  /* 0x00019700ff037b82 */ /* 0x000e620000000800 */
[----:B------:R-:W-:Y:S02]  /*09c0*/  IMAD.U32 R4, RZ, RZ, UR9 ;  /* 0x00000009ff047e24 */ /* 0x000fe4000f8e00ff */
[----:B------:R-:W-:Y:S01]  /*09d0*/  IMAD.MOV.U32 R5, RZ, RZ, RZ ;  /* 0x000000ffff057224 */ /* 0x000fe200078e00ff */
[----:B-1----:R-:W-:-:S13]  /*09e0*/  ISETP.NE.AND P4, PT, R3, 0x1, PT ;  /* 0x000000010300780c */ /* 0x002fda0003f85270 */
[----:B------:R-:W1:Y:S01]  /*09f0*/  @P4 LDC R7, c[0x0][0x10] ;  /* 0x00000400ff074b82 */ /* 0x000e620000000800 */
[----:B------:R-:W-:Y:S02]  /*0a00*/  @P4 IMAD.MOV.U32 R3, RZ, RZ, RZ ;  /* 0x000000ffff034224 */ /* 0x000fe400078e00ff */
[----:B------:R-:W-:-:S05]  /*0a10*/  @P4 IMAD.MOV.U32 R13, RZ, RZ, RZ ;  /* 0x000000ffff0d4224 */ /* 0x000fca00078e00ff */
[----:B------:R-:W2:Y:S01]  /*0a20*/  @!P4 LDC R9, c[0x0][0xc] ;  /* 0x00000300ff09cb82 */ /* 0x000ea20000000800 */
[----:B-1----:R-:W-:-:S04]  /*0a30*/  @P4 IMAD.WIDE.U32 R6, R7, UR9, R2 ;  /* 0x0000000907064c25 */ /* 0x002fc8000f8e0002 */
[----:B------:R-:W-:Y:S02]  /*0a40*/  @P4 IMAD.MOV.U32 R19, RZ, RZ, R6 ;  /* 0x000000ffff134224 */ /* 0x000fe400078e0006 */
[----:B------:R-:W-:Y:S02]  /*0a50*/  @P4 IMAD.IADD R23, R7, 0x1, R13 ;  /* 0x0000000107174824 */ /* 0x000fe400078e020d */
[----:B--2---:R-:W-:-:S04]  /*0a60*/  @!P4 IMAD.WIDE.U32 R4, R2, R9, R4 ;  /* 0x000000090204c225 */ /* 0x004fc800078e0004 */
[----:B------:R-:W-:Y:S02]  /*0a70*/  @!P4 IMAD.MOV.U32 R19, RZ, RZ, R4 ;  /* 0x000000ffff13c224 */ /* 0x000fe400078e0004 */
[----:B------:R-:W-:-:S03]  /*0a80*/  @!P4 IMAD.MOV.U32 R23, RZ, RZ, R5 ;  /* 0x000000ffff17c224 */ /* 0x000fc600078e0005 */
[----:B------:R1:W-:Y:S04]  /*0a90*/  STL [R1+0x80], R19 ;  /* 0x0000801301007387 */ /* 0x0003e80000100800 */
[----:B------:R1:W-:Y:S01]  /*0aa0*/  STL [R1+0x7c], R23 ;  /* 0x00007c1701007387 */ /* 0x0003e20000100800 */
[----:B------:R-:W-:Y:S05]  /*0ab0*/  @!P3 BRA `(.L_x_6) ;  /* 0x00000000000cb947 */ /* 0x000fea0003800000 */
[----:B------:R-:W-:Y:S01]  /*0ac0*/  UCGABAR_WAIT ;  /* 0x0000000000007dc7 */ /* 0x000fe20008000000 */
[----:B------:R-:W-:Y:S01]  /*0ad0*/  CCTL.IVALL ;  /* 0x00000000ff00798f */ /* 0x000fe20002000000 */
[----:B------:R-:W-:Y:S05]  /*0ae0*/  BRA `(.L_x_7) ;  /* 0x0000000000047947 */ /* 0x000fea0003800000 */
.L_x_6:
[----:B------:R-:W-:Y:S06]  /*0af0*/  BAR.SYNC.DEFER_BLOCKING 0x0 ;  /* 0x0000000000007b1d */ /* 0x000fec0000010000 */
.L_x_7:
[----:B------:R-:W-:Y:S05]  /*0b00*/  @!P2 BRA `(.L_x_8) ;  /* 0x000000e000dca947 */ /* 0x000fea0003800000 */
[----:B------:R-:W-:-:S06]  /*0b10*/  UISETP.GT.U32.AND UP0, UPT, UR10, 0x1, UPT ;  /* 0x000000010a00788c */ /* 0x000fcc000bf04070 */
[----:B------:R-:W-:-:S13]  /*0b20*/  PLOP3.LUT P1, PT, PT, PT, UP0, 0x80, 0x0 ;  /* 0x000000000000781c */ /* 0x000fda0003f2f008 */
[----:B0-----:R-:W-:Y:S05]  /*0b30*/  @P1 EXIT ;  /* 0x000000000000194d */ /* 0x001fea0003800000 */
[----:B------:R-:W-:Y:S01]  /*0b40*/  IMAD.MOV.U32 R6, RZ, RZ, -0x1 ;  /* 0xffffffffff067424 */ /* 0x000fe200078e00ff */
[----:B------:R-:W-:Y:S01]  /*0b50*/  ULDC.64 UR4, c[0x0][0x650] ;  /* 0x0001940000047ab9 */ /* 0x000fe20000000a00 */
[----:B------:R-:W-:Y:S01]  /*0b60*/  IMAD.MOV.U32 R5, RZ, RZ, -0x1 ;  /* 0xffffffffff057424 */ /* 0x000fe200078e00ff */
[----:B------:R-:W-:Y:S01]  /*0b70*/  ISETP.GE.U32.AND P1, PT, R19, UR4, PT ;  /* 0x0000000413007c0c */ /* 0x000fe2000bf26070 */
[----:B------:R-:W-:Y:S01]  /*0b80*/  UMOV UR22, 0xffffffff ;  /* 0xffffffff00167882 */ /* 0x000fe20000000000 */
[----:B------:R0:W-:Y:S01]  /*0b90*/  STL [R1+0x88], R6 ;  /* 0x0000880601007387 */ /* 0x0001e20000100800 */
[----:B------:R-:W-:Y:S02]  /*0ba0*/  PRMT R4, RZ, 0x7610, R4 ;  /* 0x00007610ff047816 */ /* 0x000fe40000000004 */
[----:B------:R-:W-:Y:S01]  /*0bb0*/  ISETP.GE.U32.AND.EX P1, PT, R23, UR5, PT, P1 ;  /* 0x0000000517007c0c */ /* 0x000fe2000bf26110 */
[----:B------:R0:W-:-:S12]  /*0bc0*/  STL [R1+0x84], R5 ;  /* 0x0000840501007387 */ /* 0x0001d80000100800 */
[----:B0-----:R-:W-:Y:S05]  /*0bd0*/  @P1 BRA `(.L_x_9) ;  /* 0x0000000400381947 */ /* 0x001fea0003800000 */
[----:B------:R-:W0:Y:S01]  /*0be0*/  LDC.64 R14, c[0x0][0x628] ;  /* 0x00018a00ff0e7b82 */ /* 0x000e220000000a00 */
[----:B------:R-:W-:Y:S02]  /*0bf0*/  IMAD.MOV.U32 R4, RZ, RZ, R19 ;  /* 0x000000ffff047224 */ /* 0x000fe400078e0013 */
[----:B------:R-:W-:-:S05]  /*0c00*/  IMAD.MOV.U32 R5, RZ, RZ, R23 ;  /* 0x000000ffff057224 */ /* 0x000fca00078e0017 */
[----:B------:R-:W2:Y:S08]  /*0c10*/  LDC R10, c[0x0][0x630] ;  /* 0x00018c00ff0a7b82 */ /* 0x000eb00000000800 */
[----:B------:R-:W3:Y:S01]  /*0c20*/  LDC.64 R16, c[0x0][0x620] ;  /* 0x00018800ff107b82 */ /* 0x000ee20000000a00 */
[----:B0-----:R-:W-:-:S04]  /*0c30*/  ISETP.NE.U32.AND P1, PT, R14, RZ, PT ;  /* 0x000000ff0e00720c */ /* 0x001fc80003f25070 */
[----:B------:R-:W-:-:S13]  /*0c40*/  ISETP.NE.AND.EX P1, PT, R15, RZ, PT, P1 ;  /* 0x000000ff0f00720c */ /* 0x000fda0003f25310 */
[----:B--23--:R-:W-:Y:S05]  /*0c50*/  @!P1 BRA `(.L_x_10) ;  /* 0x0000000000289947 */ /* 0x00cfea0003800000 */
[----:B------:R-:W0:Y:S02]  /*0c60*/  LDC R9, c[0x0][0x634] ;  /* 0x00018d00ff097b82 */ /* 0x000e240000000800 */
[----:B0-----:R-:W-:-:S05]  /*0c70*/  IADD3 R9, P1, R19, R9, RZ ;  /* 0x0000000913097210 */ /* 0x001fca0007f3e0ff */
[----:B------:R-:W-:-:S04]  /*0c80*/  IMAD.X R13, RZ, RZ, R23, P1 ;  /* 0x000000ffff0d7224 */ /* 0x000fc800008e0617 */
[----:B------:R-:W-:-:S04]  /*0c90*/  IMAD.WIDE.U32 R4, R13, R14, RZ ;  /* 0x0000000e0d047225 */ /* 0x000fc800078e00ff */
[----:B------:R-:W-:-:S04]  /*0ca0*/  IMAD.WIDE.U32 R6, P1, R9, R15, R4 ;  /* 0x0000000f09067225 */ /* 0x000fc80007820004 */
[----:B------:R-:W-:-:S04]  /*0cb0*/  IMAD.WIDE.U32 R4, R9, R14, RZ ;  /* 0x0000000e09047225 */ /* 0x000fc800078e00ff */
[----:B------:R-:W-:Y:S01]  /*0cc0*/  IMAD.X R9, RZ, RZ, RZ, P1 ;  /* 0x000000ffff097224 */ /* 0x000fe200008e06ff */
[----:B------:R-:W-:Y:S01]  /*0cd0*/  IADD3 RZ, P1, R5, R6, RZ ;  /* 0x0000000605ff7210 */ /* 0x000fe20007f3e0ff */
[----:B------:R-:W-:-:S04]  /*0ce0*/  IMAD.MOV.U32 R8, RZ, RZ, R7 ;  /* 0x000000ffff087224 */ /* 0x000fc800078e0007 */
[----:B------:R-:W-:-:S08]  /*0cf0*/  IMAD.WIDE.U32.X R4, R13, R15, R8, P1 ;  /* 0x0000000f0d047225 */ /* 0x000fd000008e0408 */
.L_x_10:
[----:B------:R-:W0:Y:S01]  /*0d00*/  LDC.64 R20, c[0x0][0x640] ;  /* 0x00019000ff147b82 */ /* 0x000e220000000a00 */
[-C--:B------:R-:W-:Y:S01]  /*0d10*/  SHF.R.U64 R22, R4, R10.reuse, R5 ;  /* 0x0000000a04167219 */ /* 0x080fe20000001205 */
[----:B------:R-:W-:Y:S01]  /*0d20*/  IMAD.MOV.U32 R4, RZ, RZ, R19 ;  /* 0x000000ffff047224 */ /* 0x000fe200078e0013 */
[----:B------:R-:W-:Y:S01]  /*0d30*/  SHF.R.U32.HI R3, RZ, R10, R5 ;  /* 0x0000000aff037219 */ /* 0x000fe20000011605 */
[----:B------:R-:W-:Y:S01]  /*0d40*/  IMAD.MOV.U32 R5, RZ, RZ, R23 ;  /* 0x000000ffff057224 */ /* 0x000fe200078e0017 */
[----:B------:R-:W-:Y:S01]  /*0d50*/  IADD3 R7, P1, RZ, -R22, RZ ;  /* 0x80000016ff077210 */ /* 0x000fe20007f3e0ff */
[----:B-1----:R-:W-:Y:S02]  /*0d60*/  IMAD R23, R11, R12, R2 ;  /* 0x0000000c0b177224 */ /* 0x002fe400078e0202 */
[----:B------:R-:W1:Y:S01]  /*0d70*/  LDC R8, c[0x0][0x618] ;  /* 0x00018600ff087b82 */ /* 0x000e620000000800 */
[----:B------:R-:W-:Y:S02]  /*0d80*/  IMAD.MOV.U32 R11, RZ, RZ, 0x1 ;  /* 0x00000001ff0b7424 */ /* 0x000fe400078e00ff */
[----:B------:R-:W-:-:S02]  /*0d90*/  IMAD.X R3, RZ, RZ, ~R3, P1 ;  /* 0x000000ffff037224 */ /* 0x000fc400008e0e03 */
[----:B------:R-:W-:-:S03]  /*0da0*/  IMAD.WIDE.U32 R4, R7, R16, R4 ;  /* 0x0000001007047225 */ /* 0x000fc600078e0004 */
[----:B------:R-:W2:Y:S01]  /*0db0*/  LDC R14, c[0x0][0x608] ;  /* 0x00018200ff0e7b82 */ /* 0x000ea20000000800 */
[----:B------:R-:W-:-:S04]  /*0dc0*/  IMAD R6, R3, R16, RZ ;  /* 0x0000001003067224 */ /* 0x000fc800078e02ff */
[----:B------:R-:W-:-:S03]  /*0dd0*/  IMAD R3, R7, R17, R6 ;  /* 0x0000001107037224 */ /* 0x000fc600078e0206 */
[----:B------:R-:W3:Y:S01]  /*0de0*/  LDC R18, c[0x0][0x658] ;  /* 0x00019600ff127b82 */ /* 0x000ee20000000800 */
[----:B------:R-:W-:Y:S01]  /*0df0*/  IMAD.IADD R3, R5, 0x1, R3 ;  /* 0x0000000105037824 */ /* 0x000fe200078e0203 */
[----:B0-----:R-:W-:Y:S01]  /*0e00*/  ISETP.NE.U32.AND P1, PT, R20, RZ, PT ;  /* 0x000000ff1400720c */ /* 0x001fe20003f25070 */
[----:B------:R-:W-:-:S03]  /*0e10*/  IMAD.MOV.U32 R5, RZ, RZ, -0x1 ;  /* 0xffffffffff057424 */ /* 0x000fc600078e00ff */
[----:B------:R-:W-:Y:S02]  /*0e20*/  ISETP.NE.AND.EX P1, PT, R21, RZ, PT, P1 ;  /* 0x000000ff1500720c */ /* 0x000fe40003f25310 */
[----:B------:R-:W0:Y:S01]  /*0e30*/  LDC R13, c[0x0][0x600] ;  /* 0x00018000ff0d7b82 */ /* 0x000e220000000800 */
[-CC-:B-1----:R-:W-:Y:S02]  /*0e40*/  SHF.R.U64 R10, R4, R8.reuse, R3.reuse ;  /* 0x00000008040a7219 */ /* 0x182fe40000001203 */
[----:B------:R-:W-:-:S05]  /*0e50*/  SHF.R.U32.HI R3, RZ, R8, R3 ;  /* 0x00000008ff037219 */ /* 0x000fca0000011603 */
[----:B------:R-:W1:Y:S01]  /*0e60*/  LDC R15, c[0x0][0x648] ;  /* 0x00019200ff0f7b82 */ /* 0x000e620000000800 */
[-CC-:B--2---:R-:W-:Y:S02]  /*0e70*/  SHF.R.U64 R19, R10, R14.reuse, R3.reuse ;  /* 0x0000000e0a137219 */ /* 0x184fe40000001203 */
[----:B------:R-:W-:-:S05]  /*0e80*/  SHF.R.U32.HI R3, RZ, R14, R3 ;  /* 0x0000000eff037219 */ /* 0x000fca0000011603 */
[----:B------:R-:W2:Y:S01]  /*0e90*/  LDC R17, c[0x0][0x638] ;  /* 0x00018e00ff117b82 */ /* 0x000ea20000000800 */
[-C--:B---3--:R-:W-:Y:S02]  /*0ea0*/  SHF.L.U32 R2, R5, R18.reuse, RZ ;  /* 0x0000001205027219 */ /* 0x088fe400000006ff */
[--C-:B------:R-:W-:Y:S02]  /*0eb0*/  SHF.R.U64 R12, R19, R18, R3.reuse ;  /* 0x00000012130c7219 */ /* 0x100fe40000001203 */
[----:B------:R-:W-:Y:S02]  /*0ec0*/  LOP3.LUT R8, RZ, R2, RZ, 0x33, !PT ;  /* 0x00000002ff087212 */ /* 0x000fe400078e33ff */
[----:B------:R-:W-:Y:S01]  /*0ed0*/  SHF.R.U32.HI R3, RZ, R18, R3 ;  /* 0x00000012ff037219 */ /* 0x000fe20000011603 */
[----:B------:R-:W3:Y:S01]  /*0ee0*/  LDC R16, c[0x0][0x610] ;  /* 0x00018400ff107b82 */ /* 0x000ee20000000800 */
[----:B------:R-:W-:Y:S01]  /*0ef0*/  IMAD.MOV.U32 R2, RZ, RZ, R12 ;  /* 0x000000ffff027224 */ /* 0x000fe200078e000c */
[----:B------:R-:W-:Y:S06]  /*0f00*/  @!P1 BRA `(.L_x_11) ;  /* 0x0000000000289947 */ /* 0x000fec0003800000 */
[----:B------:R-:W4:Y:S02]  /*0f10*/  LDC R7, c[0x0][0x64c] ;  /* 0x00019300ff077b82 */ /* 0x000f240000000800 */
[----:B----4-:R-:W-:-:S05]  /*0f20*/  IADD3 R7, P1, R12, R7, RZ ;  /* 0x000000070c077210 */ /* 0x010fca0007f3e0ff */
        /* <DEDUP_REMOVED lines=8> */
.L_x_11:
[----:B-1----:R-:W-:Y:S01]  /*0fb0*/  SHF.R.U64 R4, R2, R15, R3 ;  /* 0x0000000f02047219 */ /* 0x002fe20000001203 */
[----:B0-----:R-:W-:Y:S01]  /*0fc0*/  VIADD R5, R13, 0xffffffff ;  /* 0xffffffff0d057836 */ /* 0x001fe20000000000 */
[----:B------:R-:W-:Y:S02]  /*0fd0*/  SHF.L.U32 R2, R11, R18, RZ ;  /* 0x000000120b027219 */ /* 0x000fe400000006ff */
[----:B------:R-:W-:Y:S01]  /*0fe0*/  LOP3.LUT R3, R19, R8, RZ, 0xc0, !PT ;  /* 0x0000000813037212 */ /* 0x000fe200078ec0ff */
[----:B------:R-:W-:Y:S01]  /*0ff0*/  IMAD.MOV R6, RZ, RZ, -R4 ;  /* 0x000000ffff067224 */ /* 0x000fe200078e0a04 */
[----:B------:R-:W-:Y:S02]  /*1000*/  SEL R0, R0, R23, !P4 ;  /* 0x0000001700007207 */ /* 0x000fe40006000000 */
[----:B------:R-:W-:Y:S01]  /*1010*/  LOP3.LUT R5, R10, R5, RZ, 0xc0, !PT ;  /* 0x000000050a057212 */ /* 0x000fe200078ec0ff */
[----:B------:R-:W-:Y:S01]  /*1020*/  IMAD R3, R2, R4, R3 ;  /* 0x0000000402037224 */ /* 0x000fe200078e0203 */
[----:B------:R-:W-:Y:S01]  /*1030*/  R2UR UR22, R22 ;  /* 0x00000000161672ca */ /* 0x000fe200000e0000 */
[----:B--2---:R-:W-:-:S02]  /*1040*/  IMAD R2, R6, R17, R12 ;  /* 0x0000001106027224 */ /* 0x004fc400078e020c */
[----:B---3--:R-:W-:Y:S02]  /*1050*/  IMAD R0, R3, R16, R0 ;  /* 0x0000001003007224 */ /* 0x008fe400078e0200 */
[----:B------:R-:W-:Y:S02]  /*1060*/  IMAD R3, R2, R13, R5 ;  /* 0x0000000d02037224 */ /* 0x000fe400078e0205 */
[----:B------:R-:W-:-:S03]  /*1070*/  IMAD.MOV.U32 R4, RZ, RZ, 0x1 ;  /* 0x00000001ff047424 */ /* 0x000fc600078e00ff */
[----:B------:R-:W-:Y:S02]  /*1080*/  SEL R2, R3, R0, !P4 ;  /* 0x0000000003027207 */ /* 0x000fe40006000000 */
[----:B------:R-:W-:-:S03]  /*1090*/  SEL R0, R0, R3, !P4 ;  /* 0x0000000300007207 */ /* 0x000fc60006000000 */
[----:B------:R0:W-:Y:S04]  /*10a0*/  STL [R1+0x84], R2 ;  /* 0x0000840201007387 */ /* 0x0001e80000100800 */
[----:B------:R0:W-:Y:S02]  /*10b0*/  STL [R1+0x88], R0 ;  /* 0x0000880001007387 */ /* 0x0001e40000100800 */
.L_x_9:
[----:B------:R-:W-:-:S08]  /*10c0*/  NOP ;  /* 0x0000000000007918 */ /* 0x000fd00000000000 */
[----:B------:R-:W2:Y:S02]  /*10d0*/  USETMAXREG.TRY_ALLOC.CTAPOOL UP0, 0xe8 ;  /* 0x000000e8000079c8 */ /* 0x000ea40008000600 */
[----:B--2---:R-:W-:-:S13]  /*10e0*/  PLOP3.LUT P1, PT, PT, PT, UP0, 0x80, 0x0 ;  /* 0x000000000000781c */ /* 0x004fda0003f2f008 */
[----:B------:R-:W-:Y:S05]  /*10f0*/  @!P1 BRA `(.L_x_9) ;  /* 0xfffffffc00f09947 */ /* 0x000fea000383ffff */
[----:B------:R-:W-:Y:S01]  /*1100*/  ULDC.64 UR4, c[0x0][0x598] ;  /* 0x0001660000047ab9 */ /* 0x000fe20000000a00 */
[----:B------:R-:W-:Y:S01]  /*1110*/  ULDC.64 UR16, c[0x0][0x208] ;  /* 0x0000820000107ab9 */ /* 0x000fe20000000a00 */
[----:B------:R-:W-:-:S04]  /*1120*/  ISETP.NE.U32.AND P1, PT, RZ, UR4, PT ;  /* 0x00000004ff007c0c */ /* 0x000fc8000bf25070 */
[----:B------:R-:W-:-:S13]  /*1130*/  ISETP.NE.AND.EX P1, PT, RZ, UR5, PT, P1 ;  /* 0x00000005ff007c0c */ /* 0x000fda000bf25310 */
[----:B------:R-:W-:Y:S05]  /*1140*/  @!P1 BRA `(.L_x_12) ;  /* 0x0000000000209947 */ /* 0x000fea0003800000 */
[----:B0-----:R-:W0:Y:S02]  /*1150*/  LDC.64 R2, c[0x0][0x598] ;  /* 0x00016600ff027b82 */ /* 0x001e240000000a00 */
[----:B0-----:R-:W2:Y:S02]  /*1160*/  LDG.E.64 R2, desc[UR16][R2.64] ;  /* 0x0000001002027981 */ /* 0x001ea4000c1e1b00 */
[----:B--2---:R-:W-:-:S04]  /*1170*/  ISETP.NE.U32.AND P1, PT, R2, RZ, PT ;  /* 0x000000ff0200720c */ /* 0x004fc80003f25070 */
[----:B------:R-:W-:-:S13]  /*1180*/  ISETP.NE.AND.EX P1, PT, R3, RZ, PT, P1 ;  /* 0x000000ff0300720c */ /* 0x000fda0003f25310 */
[----:B------:R-:W-:Y:S05]  /*1190*/  @!P1 BRA `(.L_x_12) ;  /* 0x00000000000c9947 */ /* 0x000fea0003800000 */
[----:B------:R-:W2:Y:S02]  /*11a0*/  LD.E R2, desc[UR16][R2.64] ;  /* 0x0000001002027980 */ /* 0x000ea4000c101900 */
[----:B--2---:R-:W-:Y:S01]  /*11b0*/  R2UR UR20, R2 ;  /* 0x00000000021472ca */ /* 0x004fe200000e0000 */
[----:B------:R-:W-:-:S14]  /*11c0*/  BRA `(.L_x_13) ;  /* 0x0000000000247947 */ /* 0x000fdc0003800000 */
.L_x_12:
[----:B------:R-:W-:Y:S02]  /*11d0*/  ULDC.64 UR4, c[0x0][0x588] ;  /* 0x0001620000047ab9 */ /* 0x000fe40000000a00 */
[----:B------:R-:W-:-:S04]  /*11e0*/  ISETP.NE.U32.AND P1, PT, RZ, UR4, PT ;  /* 0x00000004ff007c0c */ /* 0x000fc8000bf25070 */
[----:B------:R-:W-:-:S13]  /*11f0*/  ISETP.NE.AND.EX P1, PT, RZ, UR5, PT, P1 ;  /* 0x00000005ff007c0c */ /* 0x000fda000bf25310 */
[----:B------:R-:W-:Y:S05]  /*1200*/  @!P1 BRA `(.L_x_14) ;  /* 0x0000000000109947 */ /* 0x000fea0003800000 */
[----:B0-----:R-:W0:Y:S02]  /*1210*/  LDC.64 R2, c[0x0][0x588] ;  /* 0x00016200ff027b82 */ /* 0x001e240000000a00 */
[----:B0-----:R-:W2:Y:S02]  /*1220*/  LDG.E R2, desc[UR16][R2.64] ;  /* 0x0000001002027981 */ /* 0x001ea4000c1e1900 */
[----:B--2---:R-:W-:Y:S01]  /*1230*/  R2UR UR20, R2 ;  /* 0x00000000021472ca */ /* 0x004fe200000e0000 */
[----:B------:R-:W-:-:S14]  /*1240*/  BRA `(.L_x_13) ;  /* 0x0000000000047947 */ /* 0x000fdc0003800000 */
.L_x_14:
[----:B------:R-:W-:-:S05]  /*1250*/  ULDC UR20, c[0x0][0x580] ;  /* 0x0001600000147ab9 */ /* 0x000fca0000000800 */
.L_x_13:
[----:B------:R-:W-:Y:S02]  /*1260*/  ULDC.64 UR4, c[0x0][0x5a0] ;  /* 0x0001680000047ab9 */ /* 0x000fe40000000a00 */
        /* <DEDUP_REMOVED lines=11> */
.L_x_15:
        /* <DEDUP_REMOVED lines=8> */
.L_x_17:
[----:B------:R-:W-:-:S05]  /*13a0*/  ULDC UR21, c[0x0][0x584] ;  /* 0x0001610000157ab9 */ /* 0x000fca0000000800 */
.L_x_16:
[----:B------:R-:W-:-:S13]  /*13b0*/  LOP3.LUT P1, RZ, R4, 0xff, RZ, 0xc0, !PT ;  /* 0x000000ff04ff7812 */ /* 0x000fda000782c0ff */
[----:B------:R-:W-:Y:S05]  /*13c0*/  @!P1 EXIT ;  /* 0x000000000000994d */ /* 0x000fea0003800000 */
[----:B------:R-:W-:Y:S01]  /*13d0*/  ULDC UR4, c[0x0][0x28c] ;  /* 0x0000a30000047ab9 */ /* 0x000fe20000000800 */
[----:B------:R-:W-:Y:S02]  /*13e0*/  ULOP3.LUT UR23, UR13, 0x1, URZ, 0xfc, !UPT ;  /* 0x000000010d177892 */ /* 0x000fe4000f8efc3f */
[----:B------:R-:W-:-:S04]  /*13f0*/  UIADD3 UR4, UR4, 0x1f, URZ ;  /* 0x0000001f04047890 */ /* 0x000fc8000fffe03f */
[----:B------:R-:W-:-:S04]  /*1400*/  USHF.R.S32.HI UR5, URZ, 0x1f, UR4 ;  /* 0x0000001f3f057899 */ /* 0x000fc80008011404 */
[----:B------:R-:W-:-:S03]  /*1410*/  ULEA.HI UR5, UR5, UR4, URZ, 0x5 ;  /* 0x0000000405057291 */ /* 0x000fc6000f8f283f */
[----:B------:R-:W-:Y:S01]  /*1420*/  UMOV UR4, URZ ;  /* 0x0000003f00047c82 */ /* 0x000fe20008000000 */
[----:B------:R-:W-:-:S03]  /*1430*/  USHF.R.S32.HI UR12, URZ, 0x5, UR5 ;  /* 0x000000053f0c7899 */ /* 0x000fc60008011405 */
[----:B------:R-:W-:-:S09]  /*1440*/  UMOV UR5, URZ ;  /* 0x0000003f00057c82 */ /* 0x000fd20008000000 */
.L_x_300:
[----:B0-----:R-:W0:Y:S01]  /*1450*/  S2R R0, SR_TID.X ;  /* 0x0000000000007919 */ /* 0x001e220000002100 */
[----:B--2---:R-:W2:Y:S01]  /*1460*/  S2UR UR11, SR_CgaCtaId ;  /* 0x00000000000b79c3 */ /* 0x004ea20000008800 */
[----:B------:R-:W-:Y:S01]  /*1470*/  UMOV UR14, 0x400 ;  /* 0x00000400000e7882 */ /* 0x000fe20000000000 */
[----:B------:R-:W-:Y:S01]  /*1480*/  UMOV UR6, URZ ;  /* 0x0000003f00067c82 */ /* 0x000fe20008000000 */
[----:B------:R-:W-:Y:S01]  /*1490*/  STL [R1+0x74], RZ ;  /* 0x000074ff01007387 */ /* 0x000fe20000100800 */
[----:B------:R-:W-:Y:S01]  /*14a0*/  UMOV UR7, URZ ;  /* 0x0000003f00077c82 */ /* 0x000fe20008000000 */
[----:B------:R-:W-:Y:S01]  /*14b0*/  UMOV UR8, URZ ;  /* 0x0000003f00087c82 */ /* 0x000fe20008000000 */
[----:B------:R-:W-:Y:S01]  /*14c0*/  UMOV UR18, UR5 ;  /* 0x0000000500127c82 */ /* 0x000fe20008000000 */
[----:B------:R-:W-:Y:S01]  /*14d0*/  STL [R1+0x70], RZ ;  /* 0x000070ff01007387 */ /* 0x000fe20000100800 */
[----:B---3--:R-:W3:Y:S01]  /*14e0*/  LDC R2, c[0x0][0x28c] ;  /* 0x0000a300ff027b82 */ /* 0x008ee20000000800 */
[----:B------:R-:W-:-:S02]  /*14f0*/  CS2R R4, SRZ ;  /* 0x0000000000047805 */ /* 0x000fc4000001ff00 */
[----:B------:R-:W-:Y:S01]  /*1500*/  CS2R R6, SRZ ;  /* 0x0000000000067805 */ /* 0x000fe2000001ff00 */
[----:B------:R-:W-:Y:S01]  /*1510*/  STL [R1+0x6c], RZ ;  /* 0x00006cff01007387 */ /* 0x000fe20000100800 */
[----:B------:R-:W-:Y:S02]  /*1520*/  CS2R R8, SRZ ;  /* 0x0000000000087805 */ /* 0x000fe4000001ff00 */
[----:B------:R-:W-:Y:S02]  /*1530*/  CS2R R10, SRZ ;  /* 0x00000000000a7805 */ /* 0x000fe4000001ff00 */
[----:B------:R-:W-:Y:S01]  /*1540*/  CS2R R12, SRZ ;  /* 0x00000000000c7805 */ /* 0x000fe2000001ff00 */
[----:B------:R-:W-:Y:S01]  /*1550*/  STL [R1+0x68], RZ ;  /* 0x000068ff01007387 */ /* 0x000fe20000100800 */
[----:B------:R-:W-:Y:S02]  /*1560*/  CS2R R14, SRZ ;  /* 0x00000000000e7805 */ /* 0x000fe4000001ff00 */
[----:B------:R-:W-:-:S02]  /*1570*/  CS2R R16, SRZ ;  /* 0x0000000000107805 */ /* 0x000fc4000001ff00 */
[----:B-1----:R-:W-:Y:S01]  /*1580*/  CS2R R18, SRZ ;  /* 0x0000000000127805 */ /* 0x002fe2000001ff00 */
[----:B------:R-:W-:Y:S01]  /*1590*/  STL [R1+0x64], RZ ;  /* 0x000064ff01007387 */ /* 0x000fe20000100800 */
[----:B------:R-:W-:Y:S02]  /*15a0*/  CS2R R20, SRZ ;  /* 0x0000000000147805 */ /* 0x000fe4000001ff00 */
[----:B------:R-:W-:Y:S02]  /*15b0*/  CS2R R22, SRZ ;  /* 0x0000000000167805 */ /* 0x000fe4000001ff00 */
[----:B------:R-:W-:Y:S01]  /*15c0*/  CS2R R152, SRZ ;  /* 0x0000000000987805 */ /* 0x000fe2000001ff00 */
[----:B------:R-:W-:Y:S01]  /*15d0*/  STL [R1+0x60], RZ ;  /* 0x000060ff01007387 */ /* 0x000fe20000100800 */
[----:B--2---:R-:W-:Y:S01]  /*15e0*/  ULEA UR14, UR11, UR14, 0x18 ;  /* 0x0000000e0b0e7291 */ /* 0x004fe2000f8ec03f */
[----:B------:R-:W-:Y:S02]  /*15f0*/  CS2R R154, SRZ ;  /* 0x00000000009a7805 */ /* 0x000fe4000001ff00 */
[----:B------:R-:W-:Y:S01]  /*1600*/  CS2R R156, SRZ ;  /* 0x00000000009c7805 */ /* 0x000fe2000001ff00 */
[----:B------:R-:W-:Y:S01]  /*1610*/  STL [R1+0x5c], RZ ;  /* 0x00005cff01007387 */ /* 0x000fe20000100800 */
[----:B------:R-:W-:-:S02]  /*1620*/  CS2R R158, SRZ ;  /* 0x00000000009e7805 */ /* 0x000fc4000001ff00 */
[----:B------:R-:W-:Y:S02]  /*1630*/  CS2R R160, SRZ ;  /* 0x0000000000a07805 */ /* 0x000fe4000001ff00 */
[----:B------:R-:W-:Y:S02]  /*1640*/  CS2R R162, SRZ ;  /* 0x0000000000a27805 */ /* 0x000fe4000001ff00 */
[----:B0-----:R-:W-:Y:S01]  /*1650*/  LOP3.LUT R0, R0, 0x80, RZ, 0xc0, !PT ;  /* 0x0000008000007812 */ /* 0x001fe200078ec0ff */
[----:B------:R-:W-:Y:S01]  /*1660*/  STL [R1+0x58], RZ ;  /* 0x000058ff01007387 */ /* 0x000fe20000100800 */
[----:B---3--:R-:W-:Y:S02]  /*1670*/  ISETP.GE.AND P1, PT, R2, 0x1, PT ;  /* 0x000000010200780c */ /* 0x008fe40003f26270 */
[----:B------:R-:W-:Y:S02]  /*1680*/  CS2R R2, SRZ ;  /* 0x0000000000027805 */ /* 0x000fe4000001ff00 */
[----:B------:R-:W-:Y:S01]  /*1690*/  SHF.R.U32.HI R0, RZ, 0x7, R0 ;  /* 0x00000007ff007819 */ /* 0x000fe20000011600 */
[----:B------:R-:W-:Y:S01]  /*16a0*/  STL [R1+0x54], RZ ;  /* 0x000054ff01007387 */ /* 0x000fe20000100800 */
[----:B------:R-:W-:-:S02]  /*16b0*/  CS2R R164, SRZ ;  /* 0x0000000000a47805 */ /* 0x000fc4000001ff00 */
[----:B------:R-:W-:Y:S02]  /*16c0*/  CS2R R166, SRZ ;  /* 0x0000000000a67805 */ /* 0x000fe4000001ff00 */
[----:B------:R-:W-:Y:S01]  /*16d0*/  CS2R R168, SRZ ;  /* 0x0000000000a87805 */ /* 0x000fe2000001ff00 */
[----:B------:R-:W-:Y:S01]  /*16e0*/  STL [R1+0x50], RZ ;  /* 0x000050ff01007387 */ /* 0x000fe20000100800 */
[----:B------:R-:W-:Y:S02]  /*16f0*/  CS2R R170, SRZ ;  /* 0x0000000000aa7805 */ /* 0x000fe4000001ff00 */
[----:B------:R-:W-:Y:S02]  /*1700*/  CS2R R172, SRZ ;  /* 0x0000000000ac7805 */ /* 0x000fe4000001ff00 */
[----:B------:R-:W-:Y:S01]  /*1710*/  CS2R R174, SRZ ;  /* 0x0000000000ae7805 */ /* 0x000fe2000001ff00 */
[----:B------:R-:W0:Y:S01]  /*1720*/  SHFL.IDX PT, R0, R0, RZ, 0x1f ;  /* 0x00001fff00007589 */ /* 0x000e2200000e0000 */
[----:B------:R-:W-:-:S02]  /*1730*/  CS2R R176, SRZ ;  /* 0x0000000000b07805 */ /* 0x000fc4000001ff00 */
[----:B------:R-:W-:Y:S02]  /*1740*/  CS2R R178, SRZ ;  /* 0x0000000000b27805 */ /* 0x000fe4000001ff00 */
[----:B------:R-:W-:Y:S01]  /*1750*/  CS2R R180, SRZ ;  /* 0x0000000000b47805 */ /* 0x000fe2000001ff00 */
[----:B------:R1:W-:Y:S01]  /*1760*/  STL [R1+0x4c], RZ ;  /* 0x00004cff01007387 */ /* 0x0003e20000100800 */
[----:B------:R-:W-:Y:S02]  /*1770*/  CS2R R182, SRZ ;  /* 0x0000000000b67805 */ /* 0x000fe4000001ff00 */
[----:B------:R-:W-:Y:S02]  /*1780*/  CS2R R184, SRZ ;  /* 0x0000000000b87805 */ /* 0x000fe4000001ff00 */
[----:B------:R-:W-:Y:S01]  /*1790*/  CS2R R186, SRZ ;  /* 0x0000000000ba7805 */ /* 0x000fe2000001ff00 */
[----:B------:R1:W-:Y:S01]  /*17a0*/  STL [R1+0x48], RZ ;  /* 0x000048ff01007387 */ /* 0x0003e20000100800 */
        /* <DEDUP_REMOVED lines=14> */
[----:B------:R-:W-:Y:S02]  /*1890*/  CS2R R210, SRZ ;  /* 0x0000000000d27805 */ /* 0x000fe4000001ff00 */
[----:B0-----:R-:W-:Y:S01]  /*18a0*/  R2UR UR9, R0 ;  /* 0x00000000000972ca */ /* 0x001fe200000e0000 */
[----:B------:R1:W-:Y:S01]  /*18b0*/  STL [R1+0x38], RZ ;  /* 0x000038ff01007387 */ /* 0x0003e20000100800 */
[----:B------:R-:W-:Y:S01]  /*18c0*/  IMAD.MOV.U32 R0, RZ, RZ, RZ ;  /* 0x000000ffff007224 */ /* 0x000fe200078e00ff */
[----:B------:R-:W-:-:S02]  /*18d0*/  CS2R R212, SRZ ;  /* 0x0000000000d47805 */ /* 0x000fc4000001ff00 */
[----:B------:R-:W-:Y:S01]  /*18e0*/  CS2R R214, SRZ ;  /* 0x0000000000d67805 */ /* 0x000fe2000001ff00 */
[----:B------:R1:W-:Y:S01]  /*18f0*/  STL [R1+0x34], RZ ;  /* 0x000034ff01007387 */ /* 0x0003e20000100800 */
[----:B------:R-:W-:Y:S02]  /*1900*/  CS2R R216, SRZ ;  /* 0x0000000000d87805 */ /* 0x000fe4000001ff00 */
[----:B------:R-:W-:Y:S02]  /*1910*/  CS2R R218, SRZ ;  /* 0x0000000000da7805 */ /* 0x000fe4000001ff00 */
[----:B------:R-:W-:Y:S01]  /*1920*/  CS2R R220, SRZ ;  /* 0x0000000000dc7805 */ /* 0x000fe2000001ff00 */
[----:B------:R1:W-:Y:S01]  /*1930*/  STL [R1+0x30], RZ ;  /* 0x000030ff01007387 */ /* 0x0003e20000100800 */
[----:B------:R-:W-:Y:S02]  /*1940*/  CS2R R222, SRZ ;  /* 0x0000000000de7805 */ /* 0x000fe4000001ff00 */
[----:B------:R-:W-:Y:S01]  /*1950*/  CS2R R224, SRZ ;  /* 0x0000000000e07805 */ /* 0x000fe2000001ff00 */
[----:B------:R-:W-:Y:S01]  /*1960*/  IMAD.MOV.U32 R226, RZ, RZ, RZ ;  /* 0x000000ffffe27224 */ /* 0x000fe200078e00ff */
[----:B------:R1:W-:Y:S01]  /*1970*/  STL [R1+0x2c], RZ ;  /* 0x00002cff01007387 */ /* 0x0003e20000100800 */
[----:B------:R-:W-:Y:S01]  /*1980*/  ULEA.HI UR10, UR9, UR9, URZ, 0x1 ;  /* 0x00000009090a7291 */ /* 0x000fe2000f8f083f */
[----:B------:R-:W-:Y:S01]  /*1990*/  IMAD.U32 R227, RZ, RZ, UR4 ;  /* 0x00000004ffe37e24 */ /* 0x000fe2000f8e00ff */
[----:B------:R-:W-:Y:S01]  /*19a0*/  CS2R R88, SRZ ;  /* 0x0000000000587805 */ /* 0x000fe2000001ff00 */
[----:B------:R1:W-:Y:S01]  /*19b0*/  STL [R1+0x28], RZ ;  /* 0x000028ff01007387 */ /* 0x0003e20000100800 */
[----:B------:R-:W-:Y:S01]  /*19c0*/  ULOP3.LUT UR10, UR10, 0x1ffffe, URZ, 0xc0, !UPT ;  /* 0x001ffffe0a0a7892 */ /* 0x000fe2000f8ec03f */
[----:B------:R-:W-:-:S02]  /*19d0*/  CS2R R90, SRZ ;  /* 0x00000000005a7805 */ /* 0x000fc4000001ff00 */
[----:B------:R-:W-:Y:S01]  /*19e0*/  CS2R R92, SRZ ;  /* 0x00000000005c7805 */ /* 0x000fe2000001ff00 */
[----:B------:R1:W-:Y:S01]  /*19f0*/  STL [R1+0x24], RZ ;  /* 0x000024ff01007387 */ /* 0x0003e20000100800 */
[----:B------:R-:W-:Y:S01]  /*1a00*/  UIADD3 UR10, UR9, -UR10, URZ ;  /* 0x8000000a090a7290 */ /* 0x000fe2000fffe03f */
[----:B------:R-:W-:Y:S02]  /*1a10*/  CS2R R94, SRZ ;  /* 0x00000000005e7805 */ /* 0x000fe4000001ff00 */
[----:B------:R-:W-:Y:S01]  /*1a20*/  CS2R R96, SRZ ;  /* 0x0000000000607805 */ /* 0x000fe2000001ff00 */
[----:B------:R1:W-:Y:S01]  /*1a30*/  STL [R1+0x20], RZ ;  /* 0x000020ff01007387 */ /* 0x0003e20000100800 */
[----:B------:R-:W-:Y:S01]  /*1a40*/  ULEA UR10, UR10, UR14, 0xb ;  /* 0x0000000e0a0a7291 */ /* 0x000fe2000f8e583f */
[----:B------:R-:W-:Y:S02]  /*1a50*/  CS2R R98, SRZ ;  /* 0x0000000000627805 */ /* 0x000fe4000001ff00 */
[----:B------:R-:W-:Y:S01]  /*1a60*/  CS2R R100, SRZ ;  /* 0x0000000000647805 */ /* 0x000fe2000001ff00 */
[----:B------:R1:W-:Y:S01]  /*1a70*/  STL [R1+0x1c], RZ ;  /* 0x00001cff01007387 */ /* 0x0003e20000100800 */
[----:B------:R-:W-:Y:S01]  /*1a80*/  UIADD3 UR10, UR10, 0x200, URZ ;  /* 0x000002000a0a7890 */ /* 0x000fe2000fffe03f */
[----:B------:R-:W-:-:S02]  /*1a90*/  CS2R R102, SRZ ;  /* 0x0000000000667805 */ /* 0x000fc4000001ff00 */
[----:B------:R-:W-:Y:S01]  /*1aa0*/  CS2R R104, SRZ ;  /* 0x0000000000687805 */ /* 0x000fe2000001ff00 */
[----:B------:R1:W-:Y:S01]  /*1ab0*/  STL [R1+0x18], RZ ;  /* 0x000018ff01007387 */ /* 0x0003e20000100800 */
[----:B------:R-:W-:Y:S01]  /*1ac0*/  USHF.R.U32.HI UR10, URZ, 0x4, UR10 ;  /* 0x000000043f0a7899 */ /* 0x000fe2000801160a */
[----:B------:R-:W-:Y:S02]  /*1ad0*/  CS2R R106, SRZ ;  /* 0x00000000006a7805 */ /* 0x000fe4000001ff00 */
[----:B------:R-:W-:Y:S01]  /*1ae0*/  CS2R R108, SRZ ;  /* 0x00000000006c7805 */ /* 0x000fe2000001ff00 */
[----:B------:R1:W-:Y:S01]  /*1af0*/  STL [R1+0x14], RZ ;  /* 0x000014ff01007387 */ /* 0x0003e20000100800 */
[----:B------:R-:W-:Y:S01]  /*1b00*/  ULOP3.LUT UR15, UR10, 0x3fff, URZ, 0xc0, !UPT ;  /* 0x00003fff0a0f7892 */ /* 0x000fe2000f8ec03f */
        /* <DEDUP_REMOVED lines=18> */
[----:B------:R1:W-:Y:S01]  /*1c30*/  STL [R1], RZ ;  /* 0x000000ff01007387 */ /* 0x0003e20000100800 */
[----:B------:R-:W-:-:S02]  /*1c40*/  CS2R R138, SRZ ;  /* 0x00000000008a7805 */ /* 0x000fc4000001ff00 */
[----:B------:R-:W-:Y:S02]  /*1c50*/  CS2R R140, SRZ ;  /* 0x00000000008c7805 */ /* 0x000fe4000001ff00 */
[----:B------:R-:W-:Y:S02]  /*1c60*/  CS2R R142, SRZ ;  /* 0x00000000008e7805 */ /* 0x000fe4000001ff00 */
[----:B------:R-:W-:Y:S02]  /*1c70*/  CS2R R144, SRZ ;  /* 0x0000000000907805 */ /* 0x000fe4000001ff00 */
[----:B------:R-:W-:Y:S02]  /*1c80*/  CS2R R146, SRZ ;  /* 0x0000000000927805 */ /* 0x000fe4000001ff00 */
[----:B------:R-:W-:Y:S02]  /*1c90*/  CS2R R148, SRZ ;  /* 0x0000000000947805 */ /* 0x000fe4000001ff00 */
[----:B------:R-:W-:-:S02]  /*1ca0*/  CS2R R150, SRZ ;  /* 0x0000000000967805 */ /* 0x000fc4000001ff00 */
[----:B------:R-:W-:Y:S02]  /*1cb0*/  CS2R R24, SRZ ;  /* 0x0000000000187805 */ /* 0x000fe4000001ff00 */
[----:B----4-:R-:W-:Y:S02]  /*1cc0*/  CS2R R26, SRZ ;  /* 0x00000000001a7805 */ /* 0x010fe4000001ff00 */
[----:B------:R-:W-:Y:S02]  /*1cd0*/  CS2R R28, SRZ ;  /* 0x00000000001c7805 */ /* 0x000fe4000001ff00 */
[----:B------:R-:W-:Y:S02]  /*1ce0*/  CS2R R30, SRZ ;  /* 0x00000000001e7805 */ /* 0x000fe4000001ff00 */
[----:B------:R-:W-:Y:S02]  /*1cf0*/  CS2R R32, SRZ ;  /* 0x0000000000207805 */ /* 0x000fe4000001ff00 */
        /* <DEDUP_REMOVED lines=26> */
[----:B------:R-:W-:Y:S01]  /*1ea0*/  CS2R R86, SRZ ;  /* 0x0000000000567805 */ /* 0x000fe2000001ff00 */
[----:B-1----:R-:W-:Y:S06]  /*1eb0*/  @!P1 BRA `(.L_x_18) ;  /* 0x0000001000609947 */ /* 0x002fec0003800000 */
[----:B------:R-:W-:-:S06]  /*1ec0*/  UISETP.NE.AND UP0, UPT, UR23, 0x3, UPT ;  /* 0x000000031700788c */ /* 0x000fcc000bf05270 */
[----:B------:R-:W-:-:S13]  /*1ed0*/  PLOP3.LUT P2, PT, PT, PT, UP0, 0x80, 0x0 ;  /* 0x000000000000781c */ /* 0x000fda0003f4f008 */
[----:B------:R-:W-:Y:S05]  /*1ee0*/  @!P2 BRA `(.L_x_19) ;  /* 0x000000000004a947 */ /* 0x000fea0003800000 */
[----:B------:R-:W-:Y:S01]  /*1ef0*/  BPT.TRAP 0x1 ;  /* 0x000000040000795c */ /* 0x000fe20000300000 */
.L_x_19:
[----:B------:R-:W-:Y:S01]  /*1f00*/  ULEA UR7, UR5, UR14, 0x3 ;  /* 0x0000000e05077291 */ /* 0x000fe2000f8e183f */
[----:B------:R-:W-:-:S05]  /*1f10*/  IMAD.U32 R0, RZ, RZ, UR4 ;  /* 0x00000004ff007e24 */ /* 0x000fca000f8e00ff */
[----:B------:R-:W-:-:S04]  /*1f20*/  SHF.L.U32 R0, R0, 0x1f, RZ ;  /* 0x0000001f00007819 */ /* 0x000fc800000006ff */
[----:B------:R0:W1:Y:S01]  /*1f30*/  SYNCS.PHASECHK.TRANS64.TRYWAIT P1, [UR7], R0 ;  /* 0x00000000ff0075a7 */ /* 0x0000620008020147 */
[----:B------:R-:W-:Y:S05]  /*1f40*/  @!P2 BRA `(.L_x_20) ;  /* 0x000000000004a947 */ /* 0x000fea0003800000 */
[----:B------:R-:W-:Y:S01]  /*1f50*/  BPT.TRAP 0x1 ;  /* 0x000000040000795c */ /* 0x000fe20000300000 */
.L_x_20:
[----:B------:R2:W-:Y:S01]  /*1f60*/  STL [R1+0x74], RZ ;  /* 0x000074ff01007387 */ /* 0x0005e20000100800 */
[----:B------:R-:W-:Y:S01]  /*1f70*/  UMOV UR6, 0x1 ;  /* 0x0000000100067882 */ /* 0x000fe20000000000 */
[----:B-1----:R-:W-:Y:S05]  /*1f80*/  @P1 BRA `(.L_x_21) ;  /* 0x0000000000081947 */ /* 0x002fea0003800000 */
[----:B------:R-:W1:Y:S02]  /*1f90*/  SYNCS.PHASECHK.TRANS64.TRYWAIT P1, [UR7], R0 ;  /* 0x00000000ff0075a7 */ /* 0x000e640008020147 */
[----:B-1----:R-:W-:Y:S05]  /*1fa0*/  @!P1 BRA `(.L_x_22) ;  /* 0x000000ec00409947 */ /* 0x002fea0003800000 */
.L_x_21:
[----:B------:R3:W-:Y:S01]  /*1fb0*/  STL [R1+0x70], RZ ;  /* 0x000070ff01007387 */ /* 0x0007e20000100800 */
[----:B------:R-:W-:Y:S01]  /*1fc0*/  UIADD3 UR7, UR14, 0x24200, URZ ;  /* 0x000242000e077890 */ /* 0x000fe2000fffe03f */
[----:B------:R-:W-:Y:S01]  /*1fd0*/  WARPGROUP.ARRIVE ;  /* 0x00000000000079c5 */ /* 0x000fe20000000000 */
[----:B------:R-:W-:Y:S01]  /*1fe0*/  ULOP3.LUT UR8, UR15, 0x10000, URZ, 0xfc, !UPT ;  /* 0x000100000f087892 */ /* 0x000fe2000f8efc3f */
[----:B------:R3:W-:Y:S01]  /*1ff0*/  STL [R1+0x6c], RZ ;  /* 0x00006cff01007387 */ /* 0x0007e20000100800 */
[----:B------:R-:W-:Y:S01]  /*2000*/  USHF.R.U32.HI UR7, URZ, 0x4, UR7 ;  /* 0x000000043f077899 */ /* 0x000fe20008011607 */
[----:B01----:R-:W-:Y:S01]  /*2010*/  IMAD.MOV.U32 R0, RZ, RZ, RZ ;  /* 0x000000ffff007224 */ /* 0x003fe200078e00ff */
[----:B------:R-:W-:Y:S01]  /*2020*/  ULEA UR8, UR5, UR8, 0x9 ;  /* 0x0000000805087291 */ /* 0x000fe2000f8e483f */
[----:B------:R3:W-:Y:S01]  /*2030*/  STL [R1+0x68], RZ ;  /* 0x000068ff01007387 */ /* 0x0007e20000100800 */
[----:B------:R-:W-:Y:S01]  /*2040*/  ULOP3.LUT UR7, UR7, 0x3fff, URZ, 0xc0, !UPT ;  /* 0x00003fff07077892 */ /* 0x000fe2000f8ec03f */
[----:B------:R-:W-:Y:S01]  /*2050*/  CS2R R2, SRZ ;  /* 0x0000000000027805 */ /* 0x000fe2000001ff00 */
[----:B------:R-:W-:Y:S01]  /*2060*/  UMOV UR9, 0xc0000010 ;  /* 0xc000001000097882 */ /* 0x000fe20000000000 */
[----:B------:R3:W-:Y:S01]  /*2070*/  STL [R1+0x64], RZ ;  /* 0x000064ff01007387 */ /* 0x0007e20000100800 */
[----:B------:R-:W-:Y:S01]  /*2080*/  ULOP3.LUT UR7, UR7, 0x10000, URZ, 0xfc, !UPT ;  /* 0x0001000007077892 */ /* 0x000fe2000f8efc3f */
[----:B------:R-:W-:Y:S01]  /*2090*/  CS2R R4, SRZ ;  /* 0x0000000000047805 */ /* 0x000fe2000001ff00 */
[----:B------:R-:W-:Y:S01]  /*20a0*/  UMOV UR11, 0xc0000010 ;  /* 0xc0000010000b7882 */ /* 0x000fe20000000000 */
[----:B------:R3:W-:Y:S01]  /*20b0*/  STL [R1+0x60], RZ ;  /* 0x000060ff01007387 */ /* 0x0007e20000100800 */
[----:B------:R-:W-:Y:S01]  /*20c0*/  ULEA UR10, UR5, UR7, 0x8 ;  /* 0x00000007050a7291 */ /* 0x000fe2000f8e403f */
[----:B------:R-:W-:-:S02]  /*20d0*/  CS2R R6, SRZ ;  /* 0x0000000000067805 */ /* 0x000fc4000001ff00 */
[----:B------:R-:W-:Y:S01]  /*20e0*/  CS2R R8, SRZ ;  /* 0x0000000000087805 */ /* 0x000fe2000001ff00 */
[----:B------:R3:W-:Y:S01]  /*20f0*/  STL [R1+0x5c], RZ ;  /* 0x00005cff01007387 */ /* 0x0007e20000100800 */
[----:B------:R-:W-:Y:S01]  /*2100*/  ULDC UR7, c[0x0][0x50c] ;  /* 0x0001430000077ab9 */ /* 0x000fe20000000800 */
[----:B------:R-:W-:Y:S01]  /*2110*/  CS2R R10, SRZ ;  /* 0x00000000000a7805 */ /* 0x000fe2000001ff00 */
[----:B------:R-:W-:Y:S01]  /*2120*/  UISETP.NE.AND UP0, UPT, UR7, 0x1, UPT ;  /* 0x000000010700788c */ /* 0x000fe2000bf05270 */
[----:B------:R3:W-:Y:S01]  /*2130*/  STL [R1+0x58], RZ ;  /* 0x000058ff01007387 */ /* 0x0007e20000100800 */
[----:B------:R-:W-:Y:S01]  /*2140*/  CS2R R12, SRZ ;  /* 0x00000000000c7805 */ /* 0x000fe2000001ff00 */
[----:B------:R-:W-:Y:S01]  /*2150*/  QGMMA.64x128x32.F32.E4M3.E4M3 R88, gdesc[UR8], RZ, !UPT ;  /* 0x01e00000085879f3 */ /* 0x000fe2000c7008ff */
[----:B------:R-:W-:Y:S01]  /*2160*/  USEL UR7, URZ, 0x1, UP0 ;  /* 0x000000013f077887 */ /* 0x000fe20008000000 */
[----:B------:R3:W-:Y:S01]  /*2170*/  STL [R1+0x54], RZ ;  /* 0x000054ff01007387 */ /* 0x0007e20000100800 */
[----:B------:R-:W-:Y:S01]  /*2180*/  UIADD3 UR8, UR8, 0x100, URZ ;  /* 0x0000010008087890 */ /* 0x000fe2000fffe03f */
[----:B------:R-:W-:Y:S01]  /*2190*/  CS2R R14, SRZ ;  /* 0x00000000000e7805 */ /* 0x000fe2000001ff00 */
[----:B------:R-:W-:Y:S01]  /*21a0*/  UMOV UR9, 0xc0000010 ;  /* 0xc000001000097882 */ /* 0x000fe20000000000 */
[----:B------:R3:W-:Y:S01]  /*21b0*/  STL [R1+0x50], RZ ;  /* 0x000050ff01007387 */ /* 0x0007e20000100800 */
[----:B------:R-:W-:-:S02]  /*21c0*/  ISETP.NE.AND P1, PT, RZ, UR7, PT ;  /* 0x00000007ff007c0c */ /* 0x000fc4000bf25270 */
[----:B------:R-:W-:Y:S02]  /*21d0*/  CS2R R16, SRZ ;  /* 0x0000000000107805 */ /* 0x000fe4000001ff00 */
[----:B------:R-:W-:Y:S01]  /*21e0*/  CS2R R18, SRZ ;  /* 0x0000000000127805 */ /* 0x000fe2000001ff00 */
[----:B------:R3:W-:Y:S01]  /*21f0*/  STL [R1+0x4c], RZ ;  /* 0x00004cff01007387 */ /* 0x0007e20000100800 */
[----:B------:R-:W-:Y:S01]  /*2200*/  CS2R R20, SRZ ;  /* 0x0000000000147805 */ /* 0x000fe2000001ff00 */
[----:B------:R-:W-:Y:S01]  /*2210*/  QGMMA.64x128x32.F32.E4M3.E4M3 R24, gdesc[UR8], RZ, !UPT, gsb0 ;  /* 0x01e00000081879f3 */ /* 0x000fe2000c0008ff */
[----:B------:R-:W-:Y:S01]  /*2220*/  CS2R R22, SRZ ;  /* 0x0000000000167805 */ /* 0x000fe2000001ff00 */
[----:B------:R3:W-:Y:S01]  /*2230*/  STL [R1+0x48], RZ ;  /* 0x000048ff01007387 */ /* 0x0007e20000100800 */
[----:B------:R-:W-:Y:S02]  /*2240*/  CS2R R152, SRZ ;  /* 0x0000000000987805 */ /* 0x000fe4000001ff00 */
        /* <DEDUP_REMOVED lines=47> */
[----:B------:R-:W-:Y:S01]  /*2540*/  CS2R R224, SRZ ;  /* 0x0000000000e07805 */ /* 0x000fe2000001ff00 */
[----:B------:R-:W-:Y:S02]  /*2550*/  IMAD.MOV.U32 R226, RZ, RZ, RZ ;  /* 0x000000ffffe27224 */ /* 0x000fe400078e00ff */
[----:B------:R3:W-:Y:S04]  /*2560*/  STL [R1+0x14], RZ ;  /* 0x000014ff01007387 */ /* 0x0007e80000100800 */
[----:B------:R3:W-:Y:S04]  /*2570*/  STL [R1+0x10], RZ ;  /* 0x000010ff01007387 */ /* 0x0007e80000100800 */
[----:B------:R3:W-:Y:S04]  /*2580*/  STL [R1+0xc], RZ ;  /* 0x00000cff01007387 */ /* 0x0007e80000100800 */
[----:B------:R3:W-:Y:S04]  /*2590*/  STL [R1+0x8], RZ ;  /* 0x000008ff01007387 */ /* 0x0007e80000100800 */
[----:B------:R3:W-:Y:S04]  /*25a0*/  STL [R1+0x4], RZ ;  /* 0x000004ff01007387 */ /* 0x0007e80000100800 */
[----:B------:R3:W-:Y:S01]  /*25b0*/  STL [R1], RZ ;  /* 0x000000ff01007387 */ /* 0x0007e20000100800 */
[----:B------:R-:W-:Y:S05]  /*25c0*/  @!P1 BRA `(.L_x_23) ;  /* 0x0000000800809947 */ /* 0x000fea0003800000 */
[----:B------:R-:W-:Y:S02]  /*25d0*/  WARPGROUP.DEPBAR.LE gsb0, 0x0 ;  /* 0x00008000000079c5 */ /* 0x000fe40000010000 */
[----:B------:R-:W-:-:S01]  /*25e0*/  FADD R227, RZ, R58 ;  /* 0x0000003affe37221 */ /* 0x000fc20000000000 */
[----:B------:R-:W-:Y:S01]  /*25f0*/  FADD R226, RZ, R88 ;  /* 0x00000058ffe27221 */ /* 0x000fe20000000000 */
[----:B------:R-:W-:-:S01]  /*2600*/  FADD R225, RZ, R89 ;  /* 0x00000059ffe17221 */ /* 0x000fc20000000000 */
[----:B------:R-:W-:Y:S01]  /*2610*/  FADD R224, RZ, R90 ;  /* 0x0000005affe07221 */ /* 0x000fe20000000000 */
[----:B------:R-:W-:-:S01]  /*2620*/  FADD R223, RZ, R91 ;  /* 0x0000005bffdf7221 */ /* 0x000fc20000000000 */
[----:B------:R0:W-:Y:S01]  /*2630*/  STL [R1], R227 ;  /* 0x000000e301007387 */ /* 0x0001e20000100800 */
[----:B------:R-:W-:-:S01]  /*2640*/  FADD R222, RZ, R92 ;  /* 0x0000005cffde7221 */ /* 0x000fc20000000000 */
[----:B------:R-:W-:Y:S01]  /*2650*/  FADD R221, RZ, R93 ;  /* 0x0000005dffdd7221 */ /* 0x000fe20000000000 */
[----:B------:R-:W-:-:S01]  /*2660*/  FADD R220, RZ, R94 ;  /* 0x0000005effdc7221 */ /* 0x000fc20000000000 */
[----:B------:R-:W-:Y:S01]  /*2670*/  FADD R219, RZ, R95 ;  /* 0x0000005fffdb7221 */ /* 0x000fe20000000000 */
[----:B------:R-:W-:-:S01]  /*2680*/  FADD R218, RZ, R96 ;  /* 0x00000060ffda7221 */ /* 0x000fc20000000000 */
[----:B------:R-:W-:Y:S01]  /*2690*/  FADD R217, RZ, R97 ;  /* 0x00000061ffd97221 */ /* 0x000fe20000000000 */
[----:B------:R-:W-:-:S01]  /*26a0*/  FADD R216, RZ, R98 ;  /* 0x00000062ffd87221 */ /* 0x000fc20000000000 */
[----:B------:R-:W-:Y:S01]  /*26b0*/  FADD R215, RZ, R99 ;  /* 0x00000063ffd77221 */ /* 0x000fe20000000000 */
[----:B------:R-:W-:-:S01]  /*26c0*/  FADD R214, RZ, R100 ;  /* 0x00000064ffd67221 */ /* 0x000fc20000000000 */
[----:B0-----:R-:W-:Y:S01]  /*26d0*/  FADD R227, RZ, R59 ;  /* 0x0000003bffe37221 */ /* 0x001fe20000000000 */
[----:B------:R-:W-:-:S01]  /*26e0*/  FADD R213, RZ, R101 ;  /* 0x00000065ffd57221 */ /* 0x000fc20000000000 */
[----:B------:R-:W-:Y:S01]  /*26f0*/  FADD R212, RZ, R102 ;  /* 0x00000066ffd47221 */ /* 0x000fe20000000000 */
[----:B------:R-:W-:-:S01]  /*2700*/  FADD R211, RZ, R103 ;  /* 0x00000067ffd37221 */ /* 0x000fc20000000000 */
[----:B------:R-:W-:Y:S01]  /*2710*/  FADD R210, RZ, R104 ;  /* 0x00000068ffd27221 */ /* 0x000fe20000000000 */
[----:B------:R0:W-:Y:S01]  /*2720*/  STL [R1+0x4], R227 ;  /* 0x000004e301007387 */ /* 0x0001e20000100800 */
        /* <DEDUP_REMOVED lines=93> */
[----:B------:R-:W-:Y:S01]  /*2d00*/  UMOV UR6, URZ ;  /* 0x0000003f00067c82 */ /* 0x000fe20008000000 */
[----:B0-----:R-:W-:-:S05]  /*2d10*/  FADD R227, RZ, R66 ;  /* 0x00000042ffe37221 */ /* 0x001fca0000000000 */
[----:B------:R0:W-:Y:S02]  /*2d20*/  STL [R1+0x20], R227 ;  /* 0x000020e301007387 */ /* 0x0001e40000100800 */
        /* <DEDUP_REMOVED lines=42> */
.L_x_23:
[----:B------:R-:W-:-:S04]  /*2fd0*/  UIADD3 UR18, UR5, 0x1, URZ ;  /* 0x0000000105127890 */ /* 0x000fc8000fffe03f */
[----:B------:R-:W-:-:S04]  /*2fe0*/  UISETP.NE.AND UP0, UPT, UR18, 0x12, UPT ;  /* 0x000000121200788c */ /* 0x000fc8000bf05270 */
[----:B------:R-:W-:Y:S02]  /*2ff0*/  USEL UR8, URZ, 0x1, UP0 ;  /* 0x000000013f087887 */ /* 0x000fe40008000000 */
[----:B------:R-:W-:Y:S02]  /*3000*/  USEL UR18, UR18, URZ, UP0 ;  /* 0x0000003f12127287 */ /* 0x000fe40008000000 */
[----:B------:R-:W-:-:S06]  /*3010*/  ULOP3.LUT UR8, UR4, UR8, URZ, 0x3c, !UPT ;  /* 0x0000000804087292 */ /* 0x000fcc000f8e3c3f */
[----:B0-----:R-:W-:Y:S01]  /*3020*/  IMAD.U32 R227, RZ, RZ, UR8 ;  /* 0x00000008ffe37e24 */ /* 0x001fe2000f8e00ff */
[----:B------:R-:W-:-:S06]  /*3030*/  UMOV UR8, 0x1 ;  /* 0x0000000100087882 */ /* 0x000fcc0000000000 */
.L_x_18:
[----:B------:R-:W-:-:S04]  /*3040*/  UISETP.LT.AND UP0, UPT, UR12, 0x1, UPT ;  /* 0x000000010c00788c */ /* 0x000fc8000bf01270 */
[----:B------:R-:W-:-:S04]  /*3050*/  USEL UR9, UR12, 0x1, UP0 ;  /* 0x000000010c097887 */ /* 0x000fc80008000000 */
[----:B------:R-:W-:-:S04]  /*3060*/  UIADD3 UR9, UR12, -UR9, URZ ;  /* 0x800000090c097290 */ /* 0x000fc8000fffe03f */
[----:B------:R-:W-:-:S06]  /*3070*/  UISETP.GE.AND UP0, UPT, UR9, 0x1, UPT ;  /* 0x000000010900788c */ /* 0x000fcc000bf06270 */
[----:B------:R-:W-:-:S13]  /*3080*/  PLOP3.LUT P1, PT, PT, PT, UP0, 0x80, 0x0 ;  /* 0x000000000000781c */ /* 0x000fda0003f2f008 */
[----:B------:R-:W-:Y:S05]  /*3090*/  @!P1 BRA `(.L_x_24) ;  /* 0x00000010008c9947 */ /* 0x000fea0003800000 */
[----:B------:R-:W-:Y:S01]  /*30a0*/  IMAD.U32 R228, RZ, RZ, UR9 ;  /* 0x00000009ffe47e24 */ /* 0x000fe2000f8e00ff */
[----:B------:R-:W-:Y:S01]  /*30b0*/  UMOV UR19, UR5 ;  /* 0x0000000500137c82 */ /* 0x000fe20008000000 */
[----:B------:R-:W-:-:S05]  /*30c0*/  ULDC UR24, c[0x0][0x50c] ;  /* 0x0001430000187ab9 */ /* 0x000fca0000000800 */
.L_x_32:
[----:B------:R-:W-:-:S06]  /*30d0*/  UISETP.NE.AND UP0, UPT, UR23, 0x3, UPT ;  /* 0x000000031700788c */ /* 0x000fcc000bf05270 */
[----:B------:R-:W-:-:S13]  /*30e0*/  PLOP3.LUT P2, PT, PT, PT, UP0, 0x80, 0x0 ;  /* 0x000000000000781c */ /* 0x000fda0003f4f008 */
[----:B01---5:R-:W-:Y:S05]  /*30f0*/  @!P2 BRA `(.L_x_25) ;  /* 0x000000000004a947 */ /* 0x023fea0003800000 */
[----:B------:R-:W-:Y:S01]  /*3100*/  BPT.TRAP 0x1 ;  /* 0x000000040000795c */ /* 0x000fe20000300000 */
.L_x_25:
[----:B------:R-:W0:Y:S01]  /*3110*/  S2UR UR9, SR_CgaCtaId ;  /* 0x00000000000979c3 */ /* 0x000e220000008800 */
[----:B------:R-:W-:Y:S01]  /*3120*/  UMOV UR14, 0x400 ;  /* 0x00000400000e7882 */ /* 0x000fe20000000000 */
[----:B------:R-:W-:Y:S01]  /*3130*/  SHF.L.U32 R229, R227, 0x1f, RZ ;  /* 0x0000001fe3e57819 */ /* 0x000fe200000006ff */
[----:B0-----:R-:W-:-:S04]  /*3140*/  ULEA UR14, UR9, UR14, 0x18 ;  /* 0x0000000e090e7291 */ /* 0x001fc8000f8ec03f */
[----:B------:R-:W-:-:S09]  /*3150*/  ULEA UR9, UR18, UR14, 0x3 ;  /* 0x0000000e12097291 */ /* 0x000fd2000f8e183f */
[----:B------:R0:W1:Y:S01]  /*3160*/  SYNCS.PHASECHK.TRANS64.TRYWAIT P1, [UR9], R229 ;  /* 0x000000e5ff0075a7 */ /* 0x0000620008020149 */
[----:B------:R-:W-:Y:S05]  /*3170*/  @!P2 BRA `(.L_x_26) ;  /* 0x000000000004a947 */ /* 0x000fea0003800000 */
[----:B------:R-:W-:Y:S01]  /*3180*/  BPT.TRAP 0x1 ;  /* 0x000000040000795c */ /* 0x000fe20000300000 */
.L_x_26:
[----:B-1----:R-:W-:Y:S05]  /*3190*/  @P1 BRA `(.L_x_27) ;  /* 0x0000000000081947 */ /* 0x002fea0003800000 */
[----:B------:R-:W1:Y:S02]  /*31a0*/  SYNCS.PHASECHK.TRANS64.TRYWAIT P1, [UR9], R229 ;  /* 0x000000e5ff0075a7 */ /* 0x000e640008020149 */
[----:B-1----:R-:W-:Y:S05]  /*31b0*/  @!P1 BRA `(.L_x_28) ;  /* 0x000000d800d49947 */ /* 0x002fea0003800000 */
.L_x_27:
[----:B------:R-:W-:Y:S01]  /*31c0*/  UIADD3 UR9, UR14, 0x24200, URZ ;  /* 0x000242000e097890 */ /* 0x000fe2000fffe03f */
[----:B------:R-:W-:Y:S01]  /*31d0*/  WARPGROUP.ARRIVE ;  /* 0x00000000000079c5 */ /* 0x000fe20000000000 */
[----:B------:R-:W-:Y:S02]  /*31e0*/  UISETP.NE.AND UP0, UPT, UR7, URZ, UPT ;  /* 0x0000003f0700728c */ /* 0x000fe4000bf05270 */
[----:B------:R-:W-:Y:S02]  /*31f0*/  USHF.R.U32.HI UR9, URZ, 0x4, UR9 ;  /* 0x000000043f097899 */ /* 0x000fe40008011609 */
[----:B------:R-:W-:Y:S02]  /*3200*/  USEL UR8, UR8, URZ, !UP0 ;  /* 0x0000003f08087287 */ /* 0x000fe4000c000000 */
[----:B------:R-:W-:Y:S02]  /*3210*/  ULOP3.LUT UR9, UR9, 0x3fff, URZ, 0xc0, !UPT ;  /* 0x00003fff09097892 */ /* 0x000fe4000f8ec03f */
[----:B------:R-:W-:-:S02]  /*3220*/  ULOP3.LUT UR7, UR15, 0x10000, URZ, 0xfc, !UPT ;  /* 0x000100000f077892 */ /* 0x000fc4000f8efc3f */
[----:B------:R-:W-:Y:S02]  /*3230*/  ULOP3.LUT UR9, UR9, 0x10000, URZ, 0xfc, !UPT ;  /* 0x0001000009097892 */ /* 0x000fe4000f8efc3f */
[----:B------:R-:W-:Y:S02]  /*3240*/  UISETP.NE.U32.AND UP0, UPT, UR8, URZ, UPT ;  /* 0x0000003f0800728c */ /* 0x000fe4000bf05070 */
[----:B------:R-:W-:Y:S02]  /*3250*/  ULEA UR8, UR18, UR7, 0x9 ;  /* 0x0000000712087291 */ /* 0x000fe4000f8e483f */
[----:B------:R-:W-:Y:S01]  /*3260*/  ULEA UR10, UR18, UR9, 0x8 ;  /* 0x00000009120a7291 */ /* 0x000fe2000f8e403f */
[----:B------:R-:W-:Y:S02]  /*3270*/  UMOV UR11, 0xc0000010 ;  /* 0xc0000010000b7882 */ /* 0x000fe40000000000 */
[----:B------:R-:W-:Y:S01]  /*3280*/  UMOV UR9, 0xc0000010 ;  /* 0xc000001000097882 */ /* 0x000fe20000000000 */
[----:B------:R-:W-:-:S05]  /*3290*/  UIADD3 UR6, UR6, 0x1, URZ ;  /* 0x0000000106067890 */ /* 0x000fca000fffe03f */
[----:B------:R-:W-:Y:S01]  /*32a0*/  QGMMA.64x128x32.F32.E4M3.E4M3 R88, gdesc[UR8], R88, UP0 ;  /* 0x01e00000085879f3 */ /* 0x000fe2000bf00858 */
[----:B------:R-:W-:Y:S01]  /*32b0*/  UIADD3 UR8, UR8, 0x100, URZ ;  /* 0x0000010008087890 */ /* 0x000fe2000fffe03f */
[----:B------:R-:W-:-:S10]  /*32c0*/  UMOV UR9, 0xc0000010 ;  /* 0xc000001000097882 */ /* 0x000fd40000000000 */
[----:B------:R-:W-:Y:S01]  /*32d0*/  QGMMA.64x128x32.F32.E4M3.E4M3 R24, gdesc[UR8], R24, UP0, gsb0 ;  /* 0x01e00000081879f3 */ /* 0x000fe2000b800818 */
[----:B------:R-:W-:-:S04]  /*32e0*/  UISETP.NE.AND UP0, UPT, UR6, UR24, UPT ;  /* 0x000000180600728c */ /* 0x000fc8000bf05270 */
[----:B------:R-:W-:-:S06]  /*32f0*/  USEL UR7, URZ, 0x1, UP0 ;  /* 0x000000013f077887 */ /* 0x000fcc0008000000 */
[----:B------:R-:W-:Y:S01]  /*3300*/  ISETP.NE.AND P1, PT, RZ, UR7, PT ;  /* 0x00000007ff007c0c */ /* 0x000fe2000bf25270 */
[----:B------:R-:W-:-:S12]  /*3310*/  WARPGROUP.DEPBAR.LE gsb0, 0x1 ;  /* 0x00008000000079c5 */ /* 0x000fd80000010100 */
[----:B------:R-:W-:Y:S05]  /*3320*/  @!P1 BRA `(.L_x_29) ;  /* 0x0000000c00809947 */ /* 0x000fea0003800000 */
[----:B------:R-:W-:Y:S02]  /*3330*/  WARPGROUP.DEPBAR.LE gsb0, 0x0 ;  /* 0x00008000000079c5 */ /* 0x000fe40000010000 */
[----:B------:R-:W-:-:S01]  /*3340*/  FADD R226, R88, R226 ;  /* 0x000000e258e27221 */ /* 0x000fc20000000000 */
[----:B------:R-:W-:Y:S01]  /*3350*/  FADD R225, R89, R225 ;  /* 0x000000e159e17221 */ /* 0x000fe20000000000 */
[----:B------:R1:W-:Y:S01]  /*3360*/  STL [R1+0x8c], R227 ;  /* 0x00008ce301007387 */ /* 0x0003e20000100800 */
[----:B------:R-:W-:-:S01]  /*3370*/  FADD R224, R90, R224 ;  /* 0x000000e05ae07221 */ /* 0x000fc20000000000 */
[----:B------:R-:W-:Y:S01]  /*3380*/  FADD R223, R91, R223 ;  /* 0x000000df5bdf7221 */ /* 0x000fe20000000000 */
[----:B------:R-:W-:-:S01]  /*3390*/  FADD R222, R92, R222 ;  /* 0x000000de5cde7221 */ /* 0x000fc20000000000 */
[----:B------:R-:W-:Y:S01]  /*33a0*/  FADD R221, R93, R221 ;  /* 0x000000dd5ddd7221 */ /* 0x000fe20000000000 */
[----:B-1----:R-:W4:Y:S04]  /*33b0*/  LDL.LU R227, [R1+0x30] ;  /* 0x0000300001e37983 */ /* 0x002f280000300800 */
[----:B------:R1:W-:Y:S01]  /*33c0*/  STL [R1+0x90], R226 ;  /* 0x000090e201007387 */ /* 0x0003e20000100800 */
[----:B------:R-:W-:-:S01]  /*33d0*/  FADD R220, R94, R220 ;  /* 0x000000dc5edc7221 */ /* 0x000fc20000000000 */
[----:B------:R-:W-:-:S02]  /*33e0*/  FADD R219, R95, R219 ;  /* 0x000000db5fdb7221 */ /* 0x000fc40000000000 */
[----:B-1----:R-:W2:Y:S04]  /*33f0*/  LDL.LU R226, [R1+0x2c] ;  /* 0x00002c0001e27983 */ /* 0x002ea80000300800 */
[----:B------:R1:W-:Y:S01]  /*3400*/  STL [R1+0x94], R225 ;  /* 0x000094e101007387 */ /* 0x0003e20000100800 */
[----:B------:R-:W-:-:S03]  /*3410*/  FADD R218, R96, R218 ;  /* 0x000000da60da7221 */ /* 0x000fc60000000000 */
[----:B-1----:R-:W3:Y:S04]  /*3420*/  LDL.LU R225, [R1+0x28] ;  /* 0x0000280001e17983 */ /* 0x002ee80000300800 */
        /* <DEDUP_REMOVED lines=9> */
[----:B------:R1:W-:Y:S04]  /*34c0*/  STL [R1+0xa4], R221 ;  /* 0x0000a4dd01007387 */ /* 0x0003e80000100800 */
        /* <DEDUP_REMOVED lines=12> */
[----:B-1----:R-:W3:Y:S01]  /*3590*/  LDL.LU R215, [R1] ;  /* 0x0000000001d77983 */ /* 0x002ee20000300800 */
[----:B------:R-:W-:-:S01]  /*35a0*/  FADD R214, R100, R214 ;  /* 0x000000d664d67221 */ /* 0x000fc20000000000 */
[----:B------:R-:W-:Y:S01]  /*35b0*/  FADD R213, R101, R213 ;  /* 0x000000d565d57221 */ /* 0x000fe20000000000 */
[----:B------:R-:W-:-:S01]  /*35c0*/  FADD R212, R102, R212 ;  /* 0x000000d466d47221 */ /* 0x000fc20000000000 */
[----:B------:R-:W-:Y:S01]  /*35d0*/  FADD R211, R103, R211 ;  /* 0x000000d367d37221 */ /* 0x000fe20000000000 */
[----:B------:R-:W-:-:S01]  /*35e0*/  FADD R210, R104, R210 ;  /* 0x000000d268d27221 */ /* 0x000fc20000000000 */
[----:B------:R-:W-:Y:S01]  /*35f0*/  STL [R1+0xc0], R214 ;  /* 0x0000c0d601007387 */ /* 0x000fe20000100800 */
        /* <DEDUP_REMOVED lines=11> */
[----:B------:R1:W-:Y:S01]  /*36b0*/  STL [R1+0xcc], R211 ;  /* 0x0000ccd301007387 */ /* 0x0003e20000100800 */
[----:B------:R-:W-:-:S01]  /*36c0*/  FADD R200, R114, R200 ;  /* 0x000000c872c87221 */ /* 0x000fc20000000000 */
[----:B------:R-:W-:Y:S01]  /*36d0*/  FADD R199, R115, R199 ;  /* 0x000000c773c77221 */ /* 0x000fe20000000000 */
        /* <DEDUP_REMOVED lines=69> */
[----:B-----5:R-:W-:Y:S01]  /*3b30*/  FADD R0, R57, R0 ;  /* 0x0000000039007221 */ /* 0x020fe20000000000 */
[----:B----4-:R-:W-:-:S01]  /*3b40*/  FADD R227, R70, R227 ;  /* 0x000000e346e37221 */ /* 0x010fc20000000000 */
[----:B--2---:R-:W-:Y:S01]  /*3b50*/  FADD R226, R69, R226 ;  /* 0x000000e245e27221 */ /* 0x004fe20000000000 */
[----:B---3--:R-:W-:-:S01]  /*3b60*/  FADD R225, R68, R225 ;  /* 0x000000e144e17221 */ /* 0x008fc20000000000 */
        /* <DEDUP_REMOVED lines=9> */
[----:B------:R-:W-:-:S05]  /*3c00*/  FADD R215, R58, R215 ;  /* 0x000000d73ad77221 */ /* 0x000fca0000000000 */
[----:B------:R2:W-:Y:S04]  /*3c10*/  STL [R1], R215 ;  /* 0x000000d701007387 */ /* 0x0005e80000100800 */
[----:B------:R3:W-:Y:S04]  /*3c20*/  STL [R1+0x4], R216 ;  /* 0x000004d801007387 */ /* 0x0007e80000100800 */
        /* <DEDUP_REMOVED lines=8> */
[----:B-1----:R-:W4:Y:S04]  /*3cb0*/  LDL.LU R211, [R1+0x34] ;  /* 0x0000340001d37983 */ /* 0x002f280000300800 */
[----:B------:R1:W-:Y:S04]  /*3cc0*/  STL [R1+0x28], R225 ;  /* 0x000028e101007387 */ /* 0x0003e80000100800 */
[----:B------:R-:W4:Y:S04]  /*3cd0*/  LDL.LU R212, [R1+0x38] ;  /* 0x0000380001d47983 */ /* 0x000f280000300800 */
[----:B------:R1:W-:Y:S04]  /*3ce0*/  STL [R1+0x2c], R226 ;  /* 0x00002ce201007387 */ /* 0x0003e80000100800 */
[----:B------:R-:W4:Y:S04]  /*3cf0*/  LDL.LU R213, [R1+0x3c] ;  /* 0x00003c0001d57983 */ /* 0x000f280000300800 */
[----:B------:R1:W-:Y:S04]  /*3d00*/  STL [R1+0x30], R227 ;  /* 0x000030e301007387 */ /* 0x0003e80000100800 */
[----:B------:R-:W4:Y:S04]  /*3d10*/  LDL.LU R214, [R1+0x40] ;  /* 0x0000400001d67983 */ /* 0x000f280000300800 */
[----:B--2---:R-:W2:Y:S04]  /*3d20*/  LDL.LU R215, [R1+0x44] ;  /* 0x0000440001d77983 */ /* 0x004ea80000300800 */
[----:B---3--:R-:W3:Y:S04]  /*3d30*/  LDL.LU R216, [R1+0x48] ;  /* 0x0000480001d87983 */ /* 0x008ee80000300800 */
[----:B----4-:R-:W4:Y:S04]  /*3d40*/  LDL.LU R217, [R1+0x4c] ;  /* 0x00004c0001d97983 */ /* 0x010f280000300800 */
[----:B0-----:R-:W4:Y:S04]  /*3d50*/  LDL.LU R218, [R1+0x50] ;  /* 0x0000500001da7983 */ /* 0x001f280000300800 */
[----:B------:R-:W4:Y:S04]  /*3d60*/  LDL.LU R219, [R1+0x54] ;  /* 0x0000540001db7983 */ /* 0x000f280000300800 */
[----:B------:R-:W4:Y:S04]  /*3d70*/  LDL.LU R220, [R1+0x58] ;  /* 0x0000580001dc7983 */ /* 0x000f280000300800 */
[----:B------:R-:W4:Y:S04]  /*3d80*/  LDL.LU R221, [R1+0x5c] ;  /* 0x00005c0001dd7983 */ /* 0x000f280000300800 */
[----:B------:R-:W4:Y:S04]  /*3d90*/  LDL.LU R222, [R1+0x60] ;  /* 0x0000600001de7983 */ /* 0x000f280000300800 */
[----:B------:R-:W4:Y:S04]  /*3da0*/  LDL.LU R223, [R1+0x64] ;  /* 0x0000640001df7983 */ /* 0x000f280000300800 */
[----:B------:R-:W4:Y:S04]  /*3db0*/  LDL.LU R224, [R1+0x68] ;  /* 0x0000680001e07983 */ /* 0x000f280000300800 */
[----:B-1----:R-:W4:Y:S04]  /*3dc0*/  LDL.LU R225, [R1+0x6c] ;  /* 0x00006c0001e17983 */ /* 0x002f280000300800 */
[----:B------:R-:W4:Y:S04]  /*3dd0*/  LDL.LU R226, [R1+0x70] ;  /* 0x0000700001e27983 */ /* 0x000f280000300800 */
[----:B------:R-:W4:Y:S01]  /*3de0*/  LDL.LU R227, [R1+0x74] ;  /* 0x0000740001e37983 */ /* 0x000f220000300800 */
[----:B------:R-:W-:-:S05]  /*3df0*/  FADD R211, R71, R211 ;  /* 0x000000d347d37221 */ /* 0x000fca0000000000 */
[----:B------:R0:W-:Y:S01]  /*3e00*/  STL [R1+0x34], R211 ;  /* 0x000034d301007387 */ /* 0x0001e20000100800 */
[----:B------:R-:W-:-:S03]  /*3e10*/  FADD R212, R72, R212 ;  /* 0x000000d448d47221 */ /* 0x000fc60000000000 */
[----:B0-----:R1:W5:Y:S01]  /*3e20*/  LDL.LU R211, [R1+0xcc] ;  /* 0x0000cc0001d37983 */ /* 0x0013620000300800 */
[----:B------:R-:W-:-:S03]  /*3e30*/  FADD R213, R73, R213 ;  /* 0x000000d549d57221 */ /* 0x000fc60000000000 */
[----:B------:R0:W-:Y:S01]  /*3e40*/  STL [R1+0x38], R212 ;  /* 0x000038d401007387 */ /* 0x0001e20000100800 */
[----:B------:R-:W-:-:S01]  /*3e50*/  FADD R214, R74, R214 ;  /* 0x000000d64ad67221 */ /* 0x000fc20000000000 */
[----:B--2---:R-:W-:Y:S02]  /*3e60*/  FADD R215, R75, R215 ;  /* 0x000000d74bd77221 */ /* 0x004fe40000000000 */
[----:B0-----:R1:W5:Y:S01]  /*3e70*/  LDL.LU R212, [R1+0xc8] ;  /* 0x0000c80001d47983 */ /* 0x0013620000300800 */
[----:B---3--:R-:W-:-:S03]  /*3e80*/  FADD R216, R76, R216 ;  /* 0x000000d84cd87221 */ /* 0x008fc60000000000 */
[----:B------:R0:W-:Y:S01]  /*3e90*/  STL [R1+0x3c], R213 ;  /* 0x00003cd501007387 */ /* 0x0001e20000100800 */
[----:B----4-:R-:W-:-:S03]  /*3ea0*/  FADD R217, R77, R217 ;  /* 0x000000d94dd97221 */ /* 0x010fc60000000000 */
[----:B0-----:R1:W5:Y:S01]  /*3eb0*/  LDL.LU R213, [R1+0xc4] ;  /* 0x0000c40001d57983 */ /* 0x0013620000300800 */
[----:B------:R-:W-:-:S03]  /*3ec0*/  FADD R218, R78, R218 ;  /* 0x000000da4eda7221 */ /* 0x000fc60000000000 */
[----:B------:R0:W-:Y:S01]  /*3ed0*/  STL [R1+0x40], R214 ;  /* 0x000040d601007387 */ /* 0x0001e20000100800 */
[----:B------:R-:W-:-:S01]  /*3ee0*/  FADD R219, R79, R219 ;  /* 0x000000db4fdb7221 */ /* 0x000fc20000000000 */
[----:B------:R-:W-:Y:S02]  /*3ef0*/  FADD R220, R80, R220 ;  /* 0x000000dc50dc7221 */ /* 0x000fe40000000000 */
[----:B0-----:R1:W5:Y:S04]  /*3f00*/  LDL.LU R214, [R1+0xc0] ;  /* 0x0000c00001d67983 */ /* 0x0013680000300800 */
[----:B------:R0:W-:Y:S01]  /*3f10*/  STL [R1+0x44], R215 ;  /* 0x000044d701007387 */ /* 0x0001e20000100800 */
[----:B------:R-:W-:-:S01]  /*3f20*/  FADD R221, R81, R221 ;  /* 0x000000dd51dd7221 */ /* 0x000fc20000000000 */
[----:B------:R-:W-:-:S02]  /*3f30*/  FADD R222, R82, R222 ;  /* 0x000000de52de7221 */ /* 0x000fc40000000000 */
[----:B0-----:R1:W5:Y:S04]  /*3f40*/  LDL.LU R215, [R1+0xbc] ;  /* 0x0000bc0001d77983 */ /* 0x0013680000300800 */
[----:B------:R0:W-:Y:S01]  /*3f50*/  STL [R1+0x48], R216 ;  /* 0x000048d801007387 */ /* 0x0001e20000100800 */
[----:B------:R-:W-:-:S03]  /*3f60*/  FADD R223, R83, R223 ;  /* 0x000000df53df7221 */ /* 0x000fc60000000000 */
        /* <DEDUP_REMOVED lines=13> */
[----:B------:R0:W-:Y:S04]  /*4040*/  STL [R1+0x5c], R221 ;  /* 0x00005cdd01007387 */ /* 0x0001e80000100800 */
        /* <DEDUP_REMOVED lines=12> */
[----:B0-----:R1:W5:Y:S01]  /*4110*/  LDL.LU R227, [R1+0x8c] ;  /* 0x00008c0001e37983 */ /* 0x0013620000300800 */
[----:B------:R-:W-:-:S05]  /*4120*/  UMOV UR6, URZ ;  /* 0x0000003f00067c82 */ /* 0x000fca0008000000 */
.L_x_29:
[----:B------:R-:W-:Y:S05]  /*4130*/  @!P2 BRA `(.L_x_30) ;  /* 0x000000000004a947 */ /* 0x000fea0003800000 */
[----:B------:R-:W-:Y:S01]  /*4140*/  BPT.TRAP 0x1 ;  /* 0x000000040000795c */ /* 0x000fe20000300000 */
.L_x_30:
[----:B-----5:R4:W-:Y:S04]  /*4150*/  STL [R1+0x8c], R0 ;  /* 0x00008c0001007387 */ /* 0x0209e80000100800 */
[----:B----4-:R-:W4:Y:S01]  /*4160*/  LDL R0, [R1+0x78] ;  /* 0x0000780001007983 */ /* 0x010f220000100800 */
[----:B0-----:R-:W-:-:S05]  /*4170*/  IMAD.U32 R229, RZ, RZ, UR19 ;  /* 0x00000013ffe57e24 */ /* 0x001fca000f8e00ff */
[----:B------:R-:W-:-:S05]  /*4180*/  @P0 LEA R229, R229, UR14, 0x3 ;  /* 0x0000000ee5e50c11 */ /* 0x000fca000f8e18ff */
[----:B------:R-:W-:Y:S01]  /*4190*/  @P0 VIADD R229, R229, 0x90 ;  /* 0x00000090e5e50836 */ /* 0x000fe20000000000 */
[----:B------:R-:W-:-:S06]  /*41a0*/  UISETP.GT.U32.AND UP0, UPT, UR13, 0x1, UPT ;  /* 0x000000010d00788c */ /* 0x000fcc000bf04070 */
[----:B------:R-:W-:Y:S02]  /*41b0*/  PLOP3.LUT P1, PT, PT, PT, UP0, 0x80, 0x0 ;  /* 0x000000000000781c */ /* 0x000fe40003f2f008 */
[----:B----4-:R-:W-:Y:S02]  /*41c0*/  @P0 PRMT R229, R0, 0x654, R229 ;  /* 0x0000065400e50816 */ /* 0x010fe400000000e5 */
[----:B------:R0:W5:Y:S02]  /*41d0*/  LDL.LU R0, [R1+0x8c] ;  /* 0x00008c0001007983 */ /* 0x0001640000300800 */
[----:B------:R0:W-:Y:S07]  /*41e0*/  @P0 SYNCS.ARRIVE.TRANS64.RED.A1T0 RZ, [R229+URZ], RZ ;  /* 0x000000ffe5ff09a7 */ /* 0x0001ee000810043f */
[----:B------:R-:W-:Y:S05]  /*41f0*/  @P1 BRA `(.L_x_31) ;  /* 0x0000000000041947 */ /* 0x000fea0003800000 */
[----:B------:R-:W-:Y:S01]  /*4200*/  BPT.TRAP 0x1 ;  /* 0x000000040000795c */ /* 0x000fe20000300000 */
.L_x_31:
[----:B------:R-:W-:Y:S01]  /*4210*/  UIADD3 UR18, UR18, 0x1, URZ ;  /* 0x0000000112127890 */ /* 0x000fe2000fffe03f */
[C---:B------:R-:W-:Y:S01]  /*4220*/  ISETP.GT.AND P1, PT, R228.reuse, 0x1, PT ;  /* 0x00000001e400780c */ /* 0x040fe20003f24270 */
[----:B------:R-:W-:Y:S01]  /*4230*/  UIADD3 UR19, UR19, 0x1, URZ ;  /* 0x0000000113137890 */ /* 0x000fe2000fffe03f */
[----:B------:R-:W-:Y:S01]  /*4240*/  VIADD R228, R228, 0xffffffff ;  /* 0xffffffffe4e47836 */ /* 0x000fe20000000000 */
[----:B------:R-:W-:Y:S02]  /*4250*/  UISETP.NE.AND UP0, UPT, UR18, 0x12, UPT ;  /* 0x000000121200788c */ /* 0x000fe4000bf05270 */
[----:B------:R-:W-:Y:S02]  /*4260*/  UISETP.NE.AND UP1, UPT, UR19, 0x12, UPT ;  /* 0x000000121300788c */ /* 0x000fe4000bf25270 */
[----:B------:R-:W-:Y:S02]  /*4270*/  USEL UR8, URZ, 0x1, UP0 ;  /* 0x000000013f087887 */ /* 0x000fe40008000000 */
[----:B------:R-:W-:-:S02]  /*4280*/  USEL UR18, UR18, URZ, UP0 ;  /* 0x0000003f12127287 */ /* 0x000fc40008000000 */
[----:B------:R-:W-:Y:S02]  /*4290*/  USEL UR19, UR19, URZ, UP1 ;  /* 0x0000003f13137287 */ /* 0x000fe40008800000 */
[----:B------:R-:W-:Y:S01]  /*42a0*/  LOP3.LUT R227, R227, UR8, RZ, 0x3c, !PT ;  /* 0x00000008e3e37c12 */ /* 0x000fe2000f8e3cff */
[----:B------:R-:W-:Y:S01]  /*42b0*/  UMOV UR8, 0x1 ;  /* 0x0000000100087882 */ /* 0x000fe20000000000 */
[----:B------:R-:W-:Y:S08]  /*42c0*/  @P1 BRA `(.L_x_32) ;  /* 0xffffffec00801947 */ /* 0x000ff0000383ffff */
.L_x_24:
[----:B------:R-:W-:-:S04]  /*42d0*/  UISETP.NE.AND UP0, UPT, UR6, URZ, UPT ;  /* 0x0000003f0600728c */ /* 0x000fc8000bf05270 */
[----:B------:R-:W-:-:S06]  /*42e0*/  USEL UR6, URZ, 0x1, !UP0 ;  /* 0x000000013f067887 */ /* 0x000fcc000c000000 */
[----:B------:R-:W-:-:S13]  /*42f0*/  ISETP.NE.AND P1, PT, RZ, UR6, PT ;  /* 0x00000006ff007c0c */ /* 0x000fda000bf25270 */
[----:B------:R-:W-:Y:S05]  /*4300*/  @!P1 BRA `(.L_x_33) ;  /* 0x0000000c00dc9947 */ /* 0x000fea0003800000 */
[----:B------:R-:W4:Y:S04]  /*4310*/  LDL.LU R227, [R1+0x74] ;  /* 0x0000740001e37983 */ /* 0x000f280000300800 */
[----:B----4-:R4:W-:Y:S04]  /*4320*/  STL [R1+0x8c], R227 ;  /* 0x00008ce301007387 */ /* 0x0109e80000100800 */
[----:B----4-:R-:W4:Y:S04]  /*4330*/  LDL.LU R227, [R1+0x70] ;  /* 0x0000700001e37983 */ /* 0x010f280000300800 */
        /* <DEDUP_REMOVED lines=55> */
[----:B----4-:R-:W4:Y:S01]  /*46b0*/  LDL.LU R227, [R1] ;  /* 0x0000000001e37983 */ /* 0x010f220000300800 */
[----:B------:R-:W-:-:S02]  /*46c0*/  WARPGROUP.DEPBAR.LE gsb0, 0x0 ;  /* 0x00008000000079c5 */ /* 0x000fc40000010000 */
[----:B------:R-:W-:Y:S01]  /*46d0*/  FADD R226, R88, R226 ;  /* 0x000000e258e27221 */ /* 0x000fe20000000000 */
        /* <DEDUP_REMOVED lines=96> */
[----:B-----5:R-:W-:Y:S01]  /*4ce0*/  FADD R0, R57, R0 ;  /* 0x0000000039007221 */ /* 0x020fe20000000000 */
[----:B----4-:R-:W-:-:S05]  /*4cf0*/  FADD R227, R58, R227 ;  /* 0x000000e33ae37221 */ /* 0x010fca0000000000 */
[----:B------:R4:W-:Y:S04]  /*4d00*/  STL [R1], R227 ;  /* 0x000000e301007387 */ /* 0x0009e80000100800 */
[----:B----4-:R-:W4:Y:S02]  /*4d10*/  LDL.LU R227, [R1+0xfc] ;  /* 0x0000fc0001e37983 */ /* 0x010f240000300800 */
[----:B----4-:R-:W-:-:S05]  /*4d20*/  FADD R227, R59, R227 ;  /* 0x000000e33be37221 */ /* 0x010fca0000000000 */
[----:B------:R4:W-:Y:S04]  /*4d30*/  STL [R1+0x4], R227 ;  /* 0x000004e301007387 */ /* 0x0009e80000100800 */
        /* <DEDUP_REMOVED lines=83> */
[----:B------:R4:W-:Y:S02]  /*5270*/  STL [R1+0x74], R227 ;  /* 0x000074e301007387 */ /* 0x0009e40000100800 */
.L_x_33:
[----:B------:R-:W-:Y:S02]  /*5280*/  WARPGROUP.DEPBAR.LE gsb0, 0x0 ;  /* 0x00008000000079c5 */ /* 0x000fe40000010000 */
[----:B------:R-:W0:Y:S02]  /*5290*/  LDC R24, c[0x0][0x28c] ;  /* 0x0000a300ff187b82 */ /* 0x000e240000000800 */
[----:B0-----:R-:W-:-:S13]  /*52a0*/  ISETP.GE.AND P1, PT, R24, 0x1, PT ;  /* 0x000000011800780c */ /* 0x001fda0003f26270 */
[----:B------:R-:W-:Y:S05]  /*52b0*/  @!P1 BRA `(.L_x_34) ;  /* 0x00000000005c9947 */ /* 0x000fea0003800000 */
[----:B------:R-:W-:-:S06]  /*52c0*/  UISETP.NE.AND UP0, UPT, UR23, 0x3, UPT ;  /* 0x000000031700788c */ /* 0x000fcc000bf05270 */
[----:B------:R-:W-:-:S13]  /*52d0*/  PLOP3.LUT P1, PT, PT, PT, UP0, 0x80, 0x0 ;  /* 0x000000000000781c */ /* 0x000fda0003f2f008 */
[----:B------:R-:W-:Y:S05]  /*52e0*/  @!P1 BRA `(.L_x_35) ;  /* 0x0000000000049947 */ /* 0x000fea0003800000 */
[----:B------:R-:W-:Y:S01]  /*52f0*/  BPT.TRAP 0x1 ;  /* 0x000000040000795c */ /* 0x000fe20000300000 */
.L_x_35:
[----:B------:R-:W-:Y:S04]  /*5300*/  BSSY B0, `(.L_x_36) ;  /* 0x000000e000007945 */ /* 0x000fe80003800000 */
[----:B------:R-:W-:Y:S05]  /*5310*/  @!P0 BRA `(.L_x_37) ;  /* 0x0000000000308947 */ /* 0x000fea0003800000 */
[----:B----4-:R-:W4:Y:S01]  /*5320*/  LDL R227, [R1+0x78] ;  /* 0x0000780001e37983 */ /* 0x010f220000100800 */
[----:B------:R-:W-:-:S04]  /*5330*/  UISETP.LT.AND UP0, UPT, UR12, 0x1, UPT ;  /* 0x000000010c00788c */ /* 0x000fc8000bf01270 */
[----:B------:R-:W-:-:S04]  /*5340*/  USEL UR8, UR12, 0x1, UP0 ;  /* 0x000000010c087887 */ /* 0x000fc80008000000 */
[----:B------:R-:W-:-:S04]  /*5350*/  UIADD3 UR8, UR5, UR12, -UR8 ;  /* 0x0000000c05087290 */ /* 0x000fc8000fffe808 */
[----:B------:R-:W-:-:S04]  /*5360*/  UIMAD.WIDE.U32 UR6, UR8, 0x38e38e39, URZ ;  /* 0x38e38e39080678a5 */ /* 0x000fc8000f8e003f */
[----:B------:R-:W-:-:S04]  /*5370*/  USHF.R.U32.HI UR6, URZ, 0x2, UR7 ;  /* 0x000000023f067899 */ /* 0x000fc80008011607 */
[----:B------:R-:W-:-:S04]  /*5380*/  UIMAD UR8, UR6, -0x12, UR8 ;  /* 0xffffffee060878a4 */ /* 0x000fc8000f8e0208 */
[----:B------:R-:W-:-:S04]  /*5390*/  ULEA UR8, UR8, UR14, 0x3 ;  /* 0x0000000e08087291 */ /* 0x000fc8000f8e183f */
[----:B------:R-:W-:-:S06]  /*53a0*/  UIADD3 UR8, UR8, 0x90, URZ ;  /* 0x0000009008087890 */ /* 0x000fcc000fffe03f */
[----:B------:R-:W-:-:S05]  /*53b0*/  IMAD.U32 R24, RZ, RZ, UR8 ;  /* 0x00000008ff187e24 */ /* 0x000fca000f8e00ff */
[----:B----4-:R-:W-:-:S04]  /*53c0*/  PRMT R24, R227, 0x654, R24 ;  /* 0x00000654e3187816 */ /* 0x010fc80000000018 */
[----:B------:R0:W-:Y:S03]  /*53d0*/  SYNCS.ARRIVE.TRANS64.RED.A1T0 RZ, [R24+URZ], RZ ;  /* 0x000000ff18ff79a7 */ /* 0x0001e6000810043f */
.L_x_37:
[----:B------:R-:W-:Y:S05]  /*53e0*/  BSYNC B0 ;  /* 0x0000000000007941 */ /* 0x000fea0003800000 */
.L_x_36:
[----:B------:R-:W-:-:S06]  /*53f0*/  UISETP.GT.U32.AND UP0, UPT, UR13, 0x1, UPT ;  /* 0x000000010d00788c */ /* 0x000fcc000bf04070 */
[----:B------:R-:W-:-:S13]  /*5400*/  PLOP3.LUT P1, PT, PT, PT, UP0, 0x80, 0x0 ;  /* 0x000000000000781c */ /* 0x000fda0003f2f008 */
[----:B------:R-:W-:Y:S05]  /*5410*/  @P1 BRA `(.L_x_34) ;  /* 0x0000000000041947 */ /* 0x000fea0003800000 */
[----:B------:R-:W-:Y:S01]  /*5420*/  BPT.TRAP 0x1 ;  /* 0x000000040000795c */ /* 0x000fe20000300000 */
.L_x_34:
[----:B------:R0:W-:Y:S01]  /*5430*/  STL [R1+0x90], R2 ;  /* 0x0000900201007387 */ /* 0x0001e20000100800 */
[----:B------:R-:W1:Y:S01]  /*5440*/  LDC R29, c[0x0][0x288] ;  /* 0x0000a200ff1d7b82 */ /* 0x000e620000000800 */
[----:B------:R-:W-:Y:S02]  /*5450*/  UIADD3 UR9, UR12, UR5, URZ ;  /* 0x000000050c097290 */ /* 0x000fe4000fffe03f */
[----:B------:R-:W-:Y:S01]  /*5460*/  USHF.R.S32.HI UR10, URZ, 0x1f, UR22 ;  /* 0x0000001f3f0a7899 */ /* 0x000fe20008011416 */
[----:B------:R-:W-:Y:S01]  /*5470*/  ULDC.64 UR6, c[0x0][0x5d0] ;  /* 0x0001740000067ab9 */ /* 0x000fe20000000a00 */
[----:B------:R-:W-:Y:S01]  /*5480*/  ULDC UR11, c[0x0][0x284] ;  /* 0x0000a100000b7ab9 */ /* 0x000fe20000000800 */
[----:B0-----:R-:W2:Y:S04]  /*5490*/  LDL.LU R2, [R1+0x84] ;  /* 0x0000840001027983 */ /* 0x001ea80000300800 */
[----:B-----5:R0:W-:Y:S04]  /*54a0*/  STL [R1+0x8c], R0 ;  /* 0x00008c0001007387 */ /* 0x0201e80000100800 */
[----:B----4-:R-:W4:Y:S01]  /*54b0*/  LDL.LU R227, [R1+0x88] ;  /* 0x0000880001e37983 */ /* 0x010f220000300800 */
[----:B0-----:R-:W0:Y:S02]  /*54c0*/  S2R R0, SR_TID.X ;  /* 0x0000000000007919 */ /* 0x001e240000002100 */
[----:B0-----:R-:W-:-:S02]  /*54d0*/  SHF.R.U32.HI R24, RZ, 0x2, R0 ;  /* 0x00000002ff187819 */ /* 0x001fc40000011600 */
[----:B------:R-:W-:Y:S02]  /*54e0*/  LOP3.LUT R26, R0, 0x60, RZ, 0xc0, !PT ;  /* 0x00000060001a7812 */ /* 0x000fe400078ec0ff */
[----:B------:R-:W-:Y:S02]  /*54f0*/  SHF.R.U32.HI R27, RZ, 0x7, R0 ;  /* 0x00000007ff1b7819 */ /* 0x000fe40000011600 */
[----:B------:R-:W-:Y:S02]  /*5500*/  LOP3.LUT R25, R24, 0x7, RZ, 0xc0, !PT ;  /* 0x0000000718197812 */ /* 0x000fe400078ec0ff */
[----:B------:R-:W-:Y:S02]  /*5510*/  SHF.R.U32.HI R28, RZ, 0x1, R26 ;  /* 0x00000001ff1c7819 */ /* 0x000fe4000001161a */
[----:B------:R-:W-:Y:S02]  /*5520*/  LOP3.LUT R24, R27, 0x1, RZ, 0xc0, !PT ;  /* 0x000000011b187812 */ /* 0x000fe400078ec0ff */
[----:B------:R-:W-:Y:S01]  /*5530*/  IADD3 R27, RZ, -R28, -R25 ;  /* 0x8000001cff1b7210 */ /* 0x000fe20007ffe819 */
[----:B------:R-:W-:-:S02]  /*5540*/  IMAD.SHL.U32 R32, R0, 0x2, RZ ;  /* 0x0000000200207824 */ /* 0x000fc400078e00ff */
[C---:B------:R-:W-:Y:S02]  /*5550*/  IMAD.SHL.U32 R26, R24.reuse, 0x40, RZ ;  /* 0x00000040181a7824 */ /* 0x040fe400078e00ff */
[----:B------:R-:W-:Y:S01]  /*5560*/  IMAD R42, R24, -0x40, R27 ;  /* 0xffffffc0182a7824 */ /* 0x000fe200078e021b */
[----:B------:R-:W-:Y:S01]  /*5570*/  LOP3.LUT R24, R0, 0x3, RZ, 0xc0, !PT ;  /* 0x0000000300187812 */ /* 0x000fe200078ec0ff */
[----:B--2---:R-:W-:Y:S02]  /*5580*/  IMAD.SHL.U32 R41, R2, 0x80, RZ ;  /* 0x0000008002297824 */ /* 0x004fe400078e00ff */
[----:B------:R0:W5:Y:S04]  /*5590*/  LDL.LU R2, [R1+0x90] ;  /* 0x0000900001027983 */ /* 0x0001680000300800 */
[----:B------:R0:W5:Y:S01]  /*55a0*/  LDL.LU R0, [R1+0x8c] ;  /* 0x00008c0001007983 */ /* 0x0001620000300800 */
[----:B------:R-:W-:Y:S01]  /*55b0*/  LOP3.LUT R43, R26, 0x40, R25, 0xe2, !PT ;  /* 0x000000401a2b7812 */ /* 0x000fe200078ee219 */
[----:B----4-:R-:W-:Y:S01]  /*55c0*/  IMAD.SHL.U32 R25, R227, 0x100, RZ ;  /* 0x00000100e3197824 */ /* 0x010fe200078e00ff */
[----:B------:R-:W-:Y:S01]  /*55d0*/  UISETP.GT.U32.AND UP0, UPT, UR9, 0x11, UPT ;  /* 0x000000110900788c */ /* 0x000fe2000bf04070 */
[C---:B-1----:R-:W-:Y:S01]  /*55e0*/  ISETP.GE.AND P1, PT, R41.reuse, R29, PT ;  /* 0x0000001d2900720c */ /* 0x042fe20003f26270 */
[----:B------:R-:W-:Y:S01]  /*55f0*/  UIMAD UR5, UR10, UR6, URZ ;  /* 0x000000060a0572a4 */ /* 0x000fe2000f8e023f */
[----:B------:R-:W-:Y:S01]  /*5600*/  LOP3.LUT R32, R41, 0x6, R32, 0xf8, !PT ;  /* 0x0000000629207812 */ /* 0x000fe200078ef820 */
[----:B------:R-:W-:Y:S01]  /*5610*/  UISETP.LT.U32.AND UP0, UPT, UR12, 0x12, UP0 ;  /* 0x000000120c00788c */ /* 0x000fe20008701070 */
[----:B------:R-:W-:Y:S01]  /*5620*/  ISETP.GE.OR P1, PT, R25, UR11, P1 ;  /* 0x0000000b19007c0c */ /* 0x000fe20008f26670 */
[----:B------:R-:W-:Y:S01]  /*5630*/  UISETP.GE.U32.AND UP1, UPT, UR12, 0x12, UPT ;  /* 0x000000120c00788c */ /* 0x000fe2000bf26070 */
[----:B------:R-:W-:Y:S01]  /*5640*/  IMAD.U32 R27, RZ, RZ, UR6 ;  /* 0x00000006ff1b7e24 */ /* 0x000fe2000f8e00ff */
[----:B------:R-:W-:Y:S01]  /*5650*/  UIMAD UR8, UR22, UR7, UR5 ;  /* 0x00000007160872a4 */ /* 0x000fe2000f8e0205 */
[----:B------:R-:W-:Y:S01]  /*5660*/  SHF.R.S32.HI R33, RZ, 0x1f, R32 ;  /* 0x0000001fff217819 */ /* 0x000fe20000011420 */
[----:B------:R-:W-:-:S02]  /*5670*/  UIMAD.WIDE.U32 UR6, UR9, 0x38e38e39, URZ ;  /* 0x38e38e39090678a5 */ /* 0x000fc4000f8e003f */
[----:B------:R-:W-:Y:S02]  /*5680*/  USEL UR5, URZ, 0x1, !UP0 ;  /* 0x000000013f057887 */ /* 0x000fe4000c000000 */
[----:B------:R-:W-:Y:S01]  /*5690*/  USHF.R.U32.HI UR6, URZ, 0x2, UR7 ;  /* 0x000000023f067899 */ /* 0x000fe20008011607 */
[----:B------:R-:W-:Y:S01]  /*56a0*/  IMAD.WIDE.U32 R26, R27, UR22, R32 ;  /* 0x000000161b1a7c25 */ /* 0x000fe2000f8e0020 */
[----:B------:R-:W-:Y:S01]  /*56b0*/  ULOP3.LUT UR4, UR4, UR5, URZ, 0x3c, !UPT ;  /* 0x0000000504047292 */ /* 0x000fe2000f8e3c3f */
[----:B------:R-:W-:Y:S02]  /*56c0*/  IADD3 R42, -R25, UR11, R42 ;  /* 0x0000000b192a7c10 */ /* 0x000fe4000fffe12a */
[----:B------:R-:W-:Y:S01]  /*56d0*/  IMAD.WIDE R38, R227, 0x100, RZ ;  /* 0x00000100e3267825 */ /* 0x000fe200078e02ff */
[----:B------:R-:W-:Y:S02]  /*56e0*/  UIMAD UR5, UR6, -0x12, UR9 ;  /* 0xffffffee060578a4 */ /* 0x000fe4000f8e0209 */
[----:B------:R-:W-:Y:S01]  /*56f0*/  @UP1 ULOP3.LUT UR4, UR4, 0x1, UR6, 0x78, !UPT ;  /* 0x0000000104041892 */ /* 0x000fe2000f8e7806 */
[----:B------:R-:W-:-:S02]  /*5700*/  IMAD R24, R24, -0x2, R29 ;  /* 0xfffffffe18187824 */ /* 0x000fc400078e021d */
[----:B------:R-:W-:Y:S01]  /*5710*/  VIADD R27, R27, UR8 ;  /* 0x000000081b1b7c36 */ /* 0x000fe20008000000 */
[----:B------:R-:W-:Y:S01]  /*5720*/  LOP3.LUT R43, R38, R43, R28, 0xfe, !PT ;  /* 0x0000002b262b7212 */ /* 0x000fe200078efe1c */
[----:B------:R-:W-:Y:S02]  /*5730*/  IMAD.IADD R41, R24, 0x1, -R41 ;  /* 0x0000000118297824 */ /* 0x000fe400078e0a29 */
[----:B------:R-:W-:Y:S01]  /*5740*/  IMAD.MOV.U32 R40, RZ, RZ, -0x1 ;  /* 0xffffffffff287424 */ /* 0x000fe200078e00ff */
[----:B0-----:R-:W-:Y:S06]  /*5750*/  @P1 BRA `(.L_x_38) ;  /* 0x0000008c00fc1947 */ /* 0x001fec0003800000 */
[----:B------:R-:W0:Y:S01]  /*5760*/  LDC.64 R28, c[0x0][0x5c8] ;  /* 0x00017200ff1c7b82 */ /* 0x000e220000000a00 */
[----:B------:R-:W-:Y:S01]  /*5770*/  ULDC.64 UR6, c[0x0][0x5c0] ;  /* 0x0001700000067ab9 */ /* 0x000fe20000000a00 */
[----:B------:R-:W-:Y:S01]  /*5780*/  BSSY B0, `(.L_x_38) ;  /* 0x00008fc000007945 */ /* 0x000fe20003800000 */
[-C--:B0-----:R-:W-:Y:S01]  /*5790*/  IMAD R24, R39, R28.reuse, RZ ;  /* 0x0000001c27187224 */ /* 0x081fe200078e02ff */
[----:B------:R-:W-:Y:S01]  /*57a0*/  SHF.L.U64.HI R34, R28, 0x3, R29 ;  /* 0x000000031c227819 */ /* 0x000fe2000001021d */
[----:B------:R-:W-:-:S04]  /*57b0*/  IMAD.WIDE.U32 R26, R43, R28, R26 ;  /* 0x0000001c2b1a7225 */ /* 0x000fc800078e001a */
[----:B------:R-:W-:Y:S01]  /*57c0*/  IMAD R25, R43, R29, R24 ;  /* 0x0000001d2b197224 */ /* 0x000fe200078e0218 */
[C---:B------:R-:W-:Y:S01]  /*57d0*/  LEA R30, P2, R28.reuse, R26, 0x7 ;  /* 0x0000001a1c1e7211 */ /* 0x040fe200078438ff */
[----:B------:R-:W-:Y:S01]  /*57e0*/  IMAD.SHL.U32 R31, R28, 0x8, RZ ;  /* 0x000000081c1f7824 */ /* 0x000fe200078e00ff */
[----:B------:R-:W-:Y:S01]  /*57f0*/  IADD3 R24, P1, R26, UR6, RZ ;  /* 0x000000061a187c10 */ /* 0x000fe2000ff3e0ff */
[----:B------:R-:W-:-:S03]  /*5800*/  IMAD.IADD R27, R27, 0x1, R25 ;  /* 0x000000011b1b7824 */ /* 0x000fc600078e0219 */
[----:B------:R-:W-:Y:S02]  /*5810*/  IADD3 R26, P5, P6, R26, UR6, R31 ;  /* 0x000000061a1a7c10 */ /* 0x000fe4000febe01f */
[----:B------:R-:W-:Y:S02]  /*5820*/  LEA.HI.X R29, R28, R27, R29, 0x7, P2 ;  /* 0x0000001b1c1d7211 */ /* 0x000fe400010f3c1d */
[C---:B------:R-:W-:Y:S02]  /*5830*/  IADD3.X R25, R27.reuse, UR7, RZ, P1, !PT ;  /* 0x000000071b197c10 */ /* 0x040fe40008ffe4ff */
[----:B------:R-:W-:Y:S02]  /*5840*/  IADD3.X R27, R27, UR7, R34, P5, P6 ;  /* 0x000000071b1b7c10 */ /* 0x000fe4000afec422 */
[----:B------:R-:W-:Y:S02]  /*5850*/  FSETP.NEU.AND P5, PT, RZ, UR21, PT ;  /* 0x00000015ff007c0b */ /* 0x000fe4000bfad000 */
[----:B------:R-:W-:-:S02]  /*5860*/  IADD3 R28, P1, P2, R30, UR6, R31 ;  /* 0x000000061e1c7c10 */ /* 0x000fc4000fa3e01f */
[----:B------:R-:W-:-:S04]  /*5870*/  IADD3 R30, P3, R30, UR6, RZ ;  /* 0x000000061e1e7c10 */ /* 0x000fc8000ff7e0ff */
[C---:B------:R-:W-:Y:S02]  /*5880*/  IADD3.X R31, R29.reuse, UR7, RZ, P3, !PT ;  /* 0x000000071d1f7c10 */ /* 0x040fe40009ffe4ff */
[----:B------:R-:W-:-:S03]  /*5890*/  IADD3.X R29, R29, UR7, R34, P1, P2 ;  /* 0x000000071d1d7c10 */ /* 0x000fc60008fe4422 */
[----:B------:R-:W-:Y:S05]  /*58a0*/  @!P5 BRA `(.L_x_39) ;  /* 0x0000006c001cd947 */ /* 0x000fea0003800000 */
[----:B------:R-:W-:Y:S01]  /*58b0*/  ULDC.64 UR8, c[0x0][0x5b8] ;  /* 0x00016e0000087ab9 */ /* 0x000fe20000000a00 */
[----:B------:R-:W-:Y:S01]  /*58c0*/  ISETP.GE.AND P1, PT, R42, 0x1, PT ;  /* 0x000000012a00780c */ /* 0x000fe20003f26270 */
[----:B------:R-:W-:Y:S02]  /*58d0*/  UIMAD UR6, UR10, UR8, URZ ;  /* 0x000000080a0672a4 */ /* 0x000fe4000f8e023f */
[----:B------:R-:W-:Y:S01]  /*58e0*/  IMAD.U32 R35, RZ, RZ, UR8 ;  /* 0x00000008ff237e24 */ /* 0x000fe2000f8e00ff */
[----:B------:R-:W-:Y:S01]  /*58f0*/  BSSY B1, `(.L_x_40) ;  /* 0x0000010000017945 */ /* 0x000fe20003800000 */
[----:B------:R-:W-:Y:S01]  /*5900*/  ISETP.LT.OR P5, PT, R41, 0x1, !P1 ;  /* 0x000000012900780c */ /* 0x000fe20004fa1670 */
[----:B------:R-:W-:Y:S02]  /*5910*/  UIMAD UR6, UR22, UR9, UR6 ;  /* 0x00000009160672a4 */ /* 0x000fe4000f8e0206 */
[----:B------:R-:W-:Y:S01]  /*5920*/  IMAD.WIDE.U32 R32, R35, UR22, R32 ;  /* 0x0000001623207c25 */ /* 0x000fe2000f8e0020 */
[----:B------:R-:W-:-:S03]  /*5930*/  ULDC.64 UR8, c[0x0][0x5a8] ;  /* 0x00016a0000087ab9 */ /* 0x000fc60000000a00 */
[----:B------:R-:W-:Y:S02]  /*5940*/  IMAD.MOV.U32 R36, RZ, RZ, R32 ;  /* 0x000000ffff247224 */ /* 0x000fe400078e0020 */
[----:B------:R-:W-:Y:S01]  /*5950*/  VIADD R37, R33, UR6 ;  /* 0x0000000621257c36 */ /* 0x000fe20008000000 */
[----:B------:R-:W-:Y:S02]  /*5960*/  ULDC.64 UR6, c[0x0][0x5b0] ;  /* 0x00016c0000067ab9 */ /* 0x000fe40000000a00 */
[----:B------:R-:W-:Y:S02]  /*5970*/  IMAD R34, R39, UR6, RZ ;  /* 0x0000000627227c24 */ /* 0x000fe4000f8e02ff */
[----:B------:R-:W-:-:S04]  /*5980*/  IMAD.WIDE.U32 R32, R43, UR6, R36 ;  /* 0x000000062b207c25 */ /* 0x000fc8000f8e0024 */
[--C-:B------:R-:W-:Y:S01]  /*5990*/  IMAD R35, R43, UR7, R34.reuse ;  /* 0x000000072b237c24 */ /* 0x100fe2000f8e0222 */
[----:B------:R-:W-:Y:S02]  /*59a0*/  IADD3 R32, P2, R32, UR8, RZ ;  /* 0x0000000820207c10 */ /* 0x000fe4000ff5e0ff */
[----:B------:R-:W-:Y:S02]  /*59b0*/  PRMT R34, RZ, 0x7610, R34 ;  /* 0x00007610ff227816 */ /* 0x000fe40000000022 */
[----:B------:R-:W-:Y:S01]  /*59c0*/  IADD3.X R33, R33, UR9, R35, P2, !PT ;  /* 0x0000000921217c10 */ /* 0x000fe200097fe423 */
[----:B------:R-:W-:Y:S08]  /*59d0*/  @P5 BRA `(.L_x_41) ;  /* 0x0000000000045947 */ /* 0x000ff00003800000 */
[----:B------:R0:W5:Y:S02]  /*59e0*/  LDG.E.U8 R34, desc[UR16][R32.64] ;  /* 0x0000001020227981 */ /* 0x000164000c1e1100 */
.L_x_41:
[----:B------:R-:W-:Y:S05]  /*59f0*/  BSYNC B1 ;  /* 0x0000000000017941 */ /* 0x000fea0003800000 */
.L_x_40:
[----:B-----5:R-:W-:Y:S01]  /*5a00*/  LOP3.LUT R34, R34, 0xff, RZ, 0xc0, !PT ;  /* 0x000000ff22227812 */ /* 0x020fe200078ec0ff */
[----:B------:R-:W-:Y:S01]  /*5a10*/  BSSY B1, `(.L_x_42) ;  /* 0x000000b000017945 */ /* 0x000fe20003800000 */
[----:B------:R-:W-:Y:S02]  /*5a20*/  ISETP.LT.OR P3, PT, R41, 0x2, !P1 ;  /* 0x000000022900780c */ /* 0x000fe40004f61670 */
[----:B------:R-:W-:-:S05]  /*5a30*/  F2FP.F16.E4M3.UNPACK_B R34, R34 ;  /* 0x00000022ff22723e */ /* 0x000fca00020006ff */
[----:B------:R-:W-:-:S05]  /*5a40*/  HADD2.F32 R34, -RZ, R34.H0_H0 ;  /* 0x20000022ff227230 */ /* 0x000fca0000004100 */
[----:B------:R-:W-:Y:S01]  /*5a50*/  FMUL R35, R34, UR21 ;  /* 0x0000001522237c20 */ /* 0x000fe20008400000 */
[----:B------:R-:W-:-:S03]  /*5a60*/  PRMT R34, RZ, 0x7610, R34 ;  /* 0x00007610ff227816 */ /* 0x000fc60000000022 */
[----:B------:R-:W-:-:S05]  /*5a70*/  FFMA R35, R226, UR20, R35 ;  /* 0x00000014e2237c23 */ /* 0x000fca0008000023 */
[----:B------:R-:W-:-:S05]  /*5a80*/  F2FP.SATFINITE.E4M3.F32.PACK_AB_MERGE_C R35, RZ, R35, RZ ;  /* 0x00000023ff23723e */ /* 0x000fca00048070ff */
[----:B------:R1:W-:Y:S01]  /*5a90*/  @!P5 STG.E.U8 desc[UR16][R24.64], R35 ;  /* 0x000000231800d986 */ /* 0x0003e2000c101110 */
[----:B------:R-:W-:Y:S05]  /*5aa0*/  @P3 BRA `(.L_x_43) ;  /* 0x0000000000043947 */ /* 0x000fea0003800000 */
[----:B------:R2:W5:Y:S02]  /*5ab0*/  LDG.E.U8 R34, desc[UR16][R32.64+0x1] ;  /* 0x0000011020227981 */ /* 0x000564000c1e1100 */
.L_x_43:
[----:B------:R-:W-:Y:S05]  /*5ac0*/  BSYNC B1 ;  /* 0x0000000000017941 */ /* 0x000fea0003800000 */
.L_x_42:
[----:B-----5:R-:W-:Y:S01]  /*5ad0*/  LOP3.LUT R34, R34, 0xff, RZ, 0xc0, !PT ;  /* 0x000000ff22227812 */ /* 0x020fe200078ec0ff */
[----:B------:R-:W-:Y:S01]  /*5ae0*/  BSSY B1, `(.L_x_44) ;  /* 0x0000013000017945 */ /* 0x000fe20003800000 */
[----:B------:R-:W-:Y:S02]  /*5af0*/  IADD3 R45, P2, R43, 0x8, RZ ;  /* 0x000000082b2d7810 */ /* 0x000fe40007f5e0ff */
[----:B------:R-:W-:-:S03]  /*5b00*/  F2FP.F16.E4M3.UNPACK_B R34, R34 ;  /* 0x00000022ff22723e */ /* 0x000fc600020006ff */
[----:B-1----:R-:W-:Y:S01]  /*5b10*/  IMAD.X R35, RZ, RZ, R39, P2 ;  /* 0x000000ffff237224 */ /* 0x002fe200010e0627 */
[----:B------:R-:W-:Y:S01]  /*5b20*/  ISETP.GE.AND P2, PT, R42, 0x9, PT ;  /* 0x000000092a00780c */ /* 0x000fe20003f46270 */
[----:B------:R-:W-:Y:S02]  /*5b30*/  HADD2.F32 R34, -RZ, R34.H0_H0 ;  /* 0x20000022ff227230 */ /* 0x000fe40000004100 */
[----:B------:R-:W-:Y:S01]  /*5b40*/  IMAD R46, R35, UR6, RZ ;  /* 0x00000006232e7c24 */ /* 0x000fe2000f8e02ff */
[----:B------:R-:W-:Y:S02]  /*5b50*/  ISETP.LT.OR P5, PT, R41, 0x1, !P2 ;  /* 0x000000012900780c */ /* 0x000fe400057a1670 */
[----:B------:R-:W-:Y:S01]  /*5b60*/  FMUL R44, R34, UR21 ;  /* 0x00000015222c7c20 */ /* 0x000fe20008400000 */
[----:B------:R-:W-:-:S04]  /*5b70*/  IMAD.WIDE.U32 R34, R45, UR6, R36 ;  /* 0x000000062d227c25 */ /* 0x000fc8000f8e0024 */
[----:B------:R-:W-:Y:S01]  /*5b80*/  FFMA R44, R225, UR20, R44 ;  /* 0x00000014e12c7c23 */ /* 0x000fe2000800002c */
[----:B------:R-:W-:Y:S01]  /*5b90*/  IMAD R45, R45, UR7, R46 ;  /* 0x000000072d2d7c24 */ /* 0x000fe2000f8e022e */
[----:B------:R-:W-:-:S03]  /*5ba0*/  IADD3 R34, P6, R34, UR8, RZ ;  /* 0x0000000822227c10 */ /* 0x000fc6000ffde0ff */
[----:B------:R-:W-:Y:S02]  /*5bb0*/  F2FP.SATFINITE.E4M3.F32.PACK_AB_MERGE_C R47, RZ, R44, RZ ;  /* 0x0000002cff2f723e */ /* 0x000fe400048070ff */
[----:B------:R-:W-:Y:S02]  /*5bc0*/  IADD3.X R35, R35, UR9, R45, P6, !PT ;  /* 0x0000000923237c10 */ /* 0x000fe4000b7fe42d */
[----:B------:R-:W-:Y:S01]  /*5bd0*/  PRMT R44, RZ, 0x7610, R44 ;  /* 0x00007610ff2c7816 */ /* 0x000fe2000000002c */
[----:B------:R1:W-:Y:S01]  /*5be0*/  @!P3 STG.E.U8 desc[UR16][R24.64+0x1], R47 ;  /* 0x0000012f1800b986 */ /* 0x0003e2000c101110 */
[----:B------:R-:W-:Y:S05]  /*5bf0*/  @P5 BRA `(.L_x_45) ;  /* 0x0000000000045947 */ /* 0x000fea0003800000 */
[----:B------:R4:W5:Y:S02]  /*5c00*/  LDG.E.U8 R44, desc[UR16][R34.64] ;  /* 0x00000010222c7981 */ /* 0x000964000c1e1100 */
.L_x_45:
[----:B------:R-:W-:Y:S05]  /*5c10*/  BSYNC B1 ;  /* 0x0000000000017941 */ /* 0x000fea0003800000 */
.L_x_44:
        /* <DEDUP_REMOVED lines=12> */
.L_x_47:
[----:B------:R-:W-:Y:S05]  /*5ce0*/  BSYNC B1 ;  /* 0x0000000000017941 */ /* 0x000fea0003800000 */
.L_x_46:
[----:B-----5:R-:W-:Y:S01]  /*5cf0*/  LOP3.LUT R44, R44, 0xff, RZ, 0xc0, !PT ;  /* 0x000000ff2c2c7812 */ /* 0x020fe200078ec0ff */
[----:B------:R-:W-:Y:S01]  /*5d00*/  BSSY B1, `(.L_x_48) ;  /* 0x000000b000017945 */ /* 0x000fe20003800000 */
[----:B------:R-:W-:Y:S02]  /*5d10*/  ISETP.LT.OR P5, PT, R41, 0x9, !P1 ;  /* 0x000000092900780c */ /* 0x000fe40004fa1670 */
[----:B------:R-:W-:-:S05]  /*5d20*/  F2FP.F16.E4M3.UNPACK_B R44, R44 ;  /* 0x0000002cff2c723e */ /* 0x000fca00020006ff */
[----:B------:R-:W-:-:S05]  /*5d30*/  HADD2.F32 R44, -RZ, R44.H0_H0 ;  /* 0x2000002cff2c7230 */ /* 0x000fca0000004100 */
[----:B------:R-:W-:-:S04]  /*5d40*/  FMUL R44, R44, UR21 ;  /* 0x000000152c2c7c20 */ /* 0x000fc80008400000 */
[----:B------:R-:W-:-:S05]  /*5d50*/  FFMA R44, R223, UR20, R44 ;  /* 0x00000014df2c7c23 */ /* 0x000fca000800002c */
[----:B0-----:R-:W-:Y:S02]  /*5d60*/  F2FP.SATFINITE.E4M3.F32.PACK_AB_MERGE_C R45, RZ, R44, RZ ;  /* 0x0000002cff2d723e */ /* 0x001fe400048070ff */
[----:B------:R-:W-:-:S03]  /*5d70*/  PRMT R44, RZ, 0x7610, R44 ;  /* 0x00007610ff2c7816 */ /* 0x000fc6000000002c */
[----:B------:R0:W-:Y:S01]  /*5d80*/  @!P3 STG.E.U8 desc[UR16][R26.64+0x1], R45 ;  /* 0x0000012d1a00b986 */ /* 0x0001e2000c101110 */
[----:B------:R-:W-:Y:S05]  /*5d90*/  @P5 BRA `(.L_x_49) ;  /* 0x0000000000045947 */ /* 0x000fea0003800000 */
[----:B------:R0:W5:Y:S02]  /*5da0*/  LDG.E.U8 R44, desc[UR16][R32.64+0x8] ;  /* 0x00000810202c7981 */ /* 0x000164000c1e1100 */
.L_x_49:
[----:B------:R-:W-:Y:S05]  /*5db0*/  BSYNC B1 ;  /* 0x0000000000017941 */ /* 0x000fea0003800000 */
.L_x_48:
[----:B-----5:R-:W-:Y:S01]  /*5dc0*/  LOP3.LUT R44, R44, 0xff, RZ, 0xc0, !PT ;  /* 0x000000ff2c2c7812 */ /* 0x020fe200078ec0ff */
[----:B------:R-:W-:Y:S01]  /*5dd0*/  BSSY B1, `(.L_x_50) ;  /* 0x000000b000017945 */ /* 0x000fe20003800000 */
[----:B------:R-:W-:Y:S02]  /*5de0*/  ISETP.LT.OR P3, PT, R41, 0xa, !P1 ;  /* 0x0000000a2900780c */ /* 0x000fe40004f61670 */
[----:B------:R-:W-:-:S05]  /*5df0*/  F2FP.F16.E4M3.UNPACK_B R44, R44 ;  /* 0x0000002cff2c723e */ /* 0x000fca00020006ff */
[----:B------:R-:W-:-:S05]  /*5e00*/  HADD2.F32 R44, -RZ, R44.H0_H0 ;  /* 0x2000002cff2c7230 */ /* 0x000fca0000004100 */
[----:B0-----:R-:W-:Y:S01]  /*5e10*/  FMUL R45, R44, UR21 ;  /* 0x000000152c2d7c20 */ /* 0x001fe20008400000 */
[----:B------:R-:W-:-:S03]  /*5e20*/  PRMT R44, RZ, 0x7610, R44 ;  /* 0x00007610ff2c7816 */ /* 0x000fc6000000002c */
[----:B------:R-:W-:-:S05]  /*5e30*/  FFMA R45, R222, UR20, R45 ;  /* 0x00000014de2d7c23 */ /* 0x000fca000800002d */
[----:B------:R-:W-:-:S05]  /*5e40*/  F2FP.SATFINITE.E4M3.F32.PACK_AB_MERGE_C R45, RZ, R45, RZ ;  /* 0x0000002dff2d723e */ /* 0x000fca00048070ff */
[----:B------:R0:W-:Y:S01]  /*5e50*/  @!P5 STG.E.U8 desc[UR16][R24.64+0x8], R45 ;  /* 0x0000082d1800d986 */ /* 0x0001e2000c101110 */
[----:B------:R-:W-:Y:S05]  /*5e60*/  @P3 BRA `(.L_x_51) ;  /* 0x0000000000043947 */ /* 0x000fea0003800000 */
[----:B------:R0:W5:Y:S02]  /*5e70*/  LDG.E.U8 R44, desc[UR16][R32.64+0x9] ;  /* 0x00000910202c7981 */ /* 0x000164000c1e1100 */
.L_x_51:
[----:B------:R-:W-:Y:S05]  /*5e80*/  BSYNC B1 ;  /* 0x0000000000017941 */ /* 0x000fea0003800000 */
.L_x_50:
        /* <DEDUP_REMOVED lines=12> */
.L_x_53:
[----:B------:R-:W-:Y:S05]  /*5f50*/  BSYNC B1 ;  /* 0x0000000000017941 */ /* 0x000fea0003800000 */
.L_x_52:
        /* <DEDUP_REMOVED lines=12> */
.L_x_55:
[----:B------:R-:W-:Y:S05]  /*6020*/  BSYNC B1 ;  /* 0x0000000000017941 */ /* 0x000fea0003800000 */
.L_x_54:
        /* <DEDUP_REMOVED lines=12> */
.L_x_57:
[----:B------:R-:W-:Y:S05]  /*60f0*/  BSYNC B1 ;  /* 0x0000000000017941 */ /* 0x000fea0003800000 */
.L_x_56:
        /* <DEDUP_REMOVED lines=12> */
.L_x_59:
[----:B------:R-:W-:Y:S05]  /*61c0*/  BSYNC B1 ;  /* 0x0000000000017941 */ /* 0x000fea0003800000 */
.L_x_58:
        /* <DEDUP_REMOVED lines=12> */
.L_x_61:
[----:B------:R-:W-:Y:S05]  /*6290*/  BSYNC B1 ;  /* 0x0000000000017941 */ /* 0x000fea0003800000 */
.L_x_60:
        /* <DEDUP_REMOVED lines=12> */
.L_x_63:
[----:B------:R-:W-:Y:S05]  /*6360*/  BSYNC B1 ;  /* 0x0000000000017941 */ /* 0x000fea0003800000 */
.L_x_62:
        /* <DEDUP_REMOVED lines=12> */
.L_x_65:
[----:B------:R-:W-:Y:S05]  /*6430*/  BSYNC B1 ;  /* 0x0000000000017941 */ /* 0x000fea0003800000 */
.L_x_64:
        /* <DEDUP_REMOVED lines=12> */
.L_x_67:
[----:B------:R-:W-:Y:S05]  /*6500*/  BSYNC B1 ;  /* 0x0000000000017941 */ /* 0x000fea0003800000 */
.L_x_66:
        /* <DEDUP_REMOVED lines=12> */
.L_x_69:
[----:B------:R-:W-:Y:S05]  /*65d0*/  BSYNC B1 ;  /* 0x0000000000017941 */ /* 0x000fea0003800000 */
.L_x_68:
        /* <DEDUP_REMOVED lines=12> */
.L_x_71:
[----:B------:R-:W-:Y:S05]  /*66a0*/  BSYNC B1 ;  /* 0x0000000000017941 */ /* 0x000fea0003800000 */
.L_x_70:
        /* <DEDUP_REMOVED lines=12> */
.L_x_73:
[----:B------:R-:W-:Y:S05]  /*6770*/  BSYNC B1 ;  /* 0x0000000000017941 */ /* 0x000fea0003800000 */
.L_x_72:
        /* <DEDUP_REMOVED lines=12> */
.L_x_75:
[----:B------:R-:W-:Y:S05]  /*6840*/  BSYNC B1 ;  /* 0x0000000000017941 */ /* 0x000fea0003800000 */
.L_x_74:
        /* <DEDUP_REMOVED lines=12> */
.L_x_77:
[----:B------:R-:W-:Y:S05]  /*6910*/  BSYNC B1 ;  /* 0x0000000000017941 */ /* 0x000fea0003800000 */
.L_x_76:
        /* <DEDUP_REMOVED lines=12> */
.L_x_79:
[----:B------:R-:W-:Y:S05]  /*69e0*/  BSYNC B1 ;  /* 0x0000000000017941 */ /* 0x000fea0003800000 */
.L_x_78:
        /* <DEDUP_REMOVED lines=12> */
.L_x_81:
[----:B------:R-:W-:Y:S05]  /*6ab0*/  BSYNC B1 ;  /* 0x0000000000017941 */ /* 0x000fea0003800000 */
.L_x_80:
        /* <DEDUP_REMOVED lines=12> */
.L_x_83:
[----:B------:R-:W-:Y:S05]  /*6b80*/  BSYNC B1 ;  /* 0x0000000000017941 */ /* 0x000fea0003800000 */
.L_x_82:
        /* <DEDUP_REMOVED lines=12> */
.L_x_85:
[----:B------:R-:W-:Y:S05]  /*6c50*/  BSYNC B1 ;  /* 0x0000000000017941 */ /* 0x000fea0003800000 */
.L_x_84:
        /* <DEDUP_REMOVED lines=12> */
.L_x_87:
[----:B------:R-:W-:Y:S05]  /*6d20*/  BSYNC B1 ;  /* 0x0000000000017941 */ /* 0x000fea0003800000 */
.L_x_86:
        /* <DEDUP_REMOVED lines=12> */
.L_x_89:
[----:B------:R-:W-:Y:S05]  /*6df0*/  BSYNC B1 ;  /* 0x0000000000017941 */ /* 0x000fea0003800000 */
.L_x_88:
        /* <DEDUP_REMOVED lines=12> */
.L_x_91:
[----:B------:R-:W-:Y:S05]  /*6ec0*/  BSYNC B1 ;  /* 0x0000000000017941 */ /* 0x000fea0003800000 */
.L_x_90:
        /* <DEDUP_REMOVED lines=12> */
.L_x_93:
[----:B------:R-:W-:Y:S05]  /*6f90*/  BSYNC B1 ;  /* 0x0000000000017941 */ /* 0x000fea0003800000 */
.L_x_92:
        /* <DEDUP_REMOVED lines=12> */
.L_x_95:
[----:B------:R-:W-:Y:S05]  /*7060*/  BSYNC B1 ;  /* 0x0000000000017941 */ /* 0x000fea0003800000 */
.L_x_94:
        /* <DEDUP_REMOVED lines=12> */
.L_x_97:
[----:B------:R-:W-:Y:S05]  /*7130*/  BSYNC B1 ;  /* 0x0000000000017941 */ /* 0x000fea0003800000 */
.L_x_96:
        /* <DEDUP_REMOVED lines=12> */
.L_x_99:
[----:B------:R-:W-:Y:S05]  /*7200*/  BSYNC B1 ;  /* 0x0000000000017941 */ /* 0x000fea0003800000 */
.L_x_98:
        /* <DEDUP_REMOVED lines=12> */
.L_x_101:
[----:B------:R-:W-:Y:S05]  /*72d0*/  BSYNC B1 ;  /* 0x0000000000017941 */ /* 0x000fea0003800000 */
.L_x_100:
        /* <DEDUP_REMOVED lines=12> */
.L_x_103:
[----:B------:R-:W-:Y:S05]  /*73a0*/  BSYNC B1 ;  /* 0x0000000000017941 */ /* 0x000fea0003800000 */
.L_x_102:
        /* <DEDUP_REMOVED lines=12> */
.L_x_105:
[----:B------:R-:W-:Y:S05]  /*7470*/  BSYNC B1 ;  /* 0x0000000000017941 */ /* 0x000fea0003800000 */
.L_x_104:
        /* <DEDUP_REMOVED lines=12> */
.L_x_107:
[----:B------:R-:W-:Y:S05]  /*7540*/  BSYNC B1 ;  /* 0x0000000000017941 */ /* 0x000fea0003800000 */
.L_x_106:
        /* <DEDUP_REMOVED lines=12> */
.L_x_109:
[----:B------:R-:W-:Y:S05]  /*7610*/  BSYNC B1 ;  /* 0x0000000000017941 */ /* 0x000fea0003800000 */
.L_x_108:
        /* <DEDUP_REMOVED lines=12> */
.L_x_111:
[----:B------:R-:W-:Y:S05]  /*76e0*/  BSYNC B1 ;  /* 0x0000000000017941 */ /* 0x000fea0003800000 */
.L_x_110:
        /* <DEDUP_REMOVED lines=12> */
.L_x_113:
[----:B------:R-:W-:Y:S05]  /*77b0*/  BSYNC B1 ;  /* 0x0000000000017941 */ /* 0x000fea0003800000 */
.L_x_112:
        /* <DEDUP_REMOVED lines=12> */
.L_x_115:
[----:B------:R-:W-:Y:S05]  /*7880*/  BSYNC B1 ;  /* 0x0000000000017941 */ /* 0x000fea0003800000 */
.L_x_114:
        /* <DEDUP_REMOVED lines=12> */
.L_x_117:
[----:B------:R-:W-:Y:S05]  /*7950*/  BSYNC B1 ;  /* 0x0000000000017941 */ /* 0x000fea0003800000 */
.L_x_116:
        /* <DEDUP_REMOVED lines=12> */
.L_x_119:
[----:B------:R-:W-:Y:S05]  /*7a20*/  BSYNC B1 ;  /* 0x0000000000017941 */ /* 0x000fea0003800000 */
.L_x_118:
        /* <DEDUP_REMOVED lines=12> */
.L_x_121:
[----:B------:R-:W-:Y:S05]  /*7af0*/  BSYNC B1 ;  /* 0x0000000000017941 */ /* 0x000fea0003800000 */
.L_x_120:
        /* <DEDUP_REMOVED lines=12> */
.L_x_123:
[----:B------:R-:W-:Y:S05]  /*7bc0*/  BSYNC B1 ;  /* 0x0000000000017941 */ /* 0x000fea0003800000 */
.L_x_122:
        /* <DEDUP_REMOVED lines=12> */
.L_x_125:
[----:B------:R-:W-:Y:S05]  /*7c90*/  BSYNC B1 ;  /* 0x0000000000017941 */ /* 0x000fea0003800000 */
.L_x_124:
        /* <DEDUP_REMOVED lines=12> */
.L_x_127:
[----:B------:R-:W-:Y:S05]  /*7d60*/  BSYNC B1 ;  /* 0x0000000000017941 */ /* 0x000fea0003800000 */
.L_x_126:
        /* <DEDUP_REMOVED lines=12> */
.L_x_129:
[----:B------:R-:W-:Y:S05]  /*7e30*/  BSYNC B1 ;  /* 0x0000000000017941 */ /* 0x000fea0003800000 */
.L_x_128:
        /* <DEDUP_REMOVED lines=12> */
.L_x_131:
[----:B------:R-:W-:Y:S05]  /*7f00*/  BSYNC B1 ;  /* 0x0000000000017941 */ /* 0x000fea0003800000 */
.L_x_130:
        /* <DEDUP_REMOVED lines=12> */
.L_x_133:
[----:B------:R-:W-:Y:S05]  /*7fd0*/  BSYNC B1 ;  /* 0x0000000000017941 */ /* 0x000fea0003800000 */
.L_x_132:
        /* <DEDUP_REMOVED lines=12> */
.L_x_135:
[----:B------:R-:W-:Y:S05]  /*80a0*/  BSYNC B1 ;  /* 0x0000000000017941 */ /* 0x000fea0003800000 */
.L_x_134:
        /* <DEDUP_REMOVED lines=12> */
.L_x_137:
[----:B------:R-:W-:Y:S05]  /*8170*/  BSYNC B1 ;  /* 0x0000000000017941 */ /* 0x000fea0003800000 */
.L_x_136:
        /* <DEDUP_REMOVED lines=12> */
.L_x_139:
[----:B------:R-:W-:Y:S05]  /*8240*/  BSYNC B1 ;  /* 0x0000000000017941 */ /* 0x000fea0003800000 */
.L_x_138:
        /* <DEDUP_REMOVED lines=12> */
.L_x_141:
[----:B------:R-:W-:Y:S05]  /*8310*/  BSYNC B1 ;  /* 0x0000000000017941 */ /* 0x000fea0003800000 */
.L_x_140:
        /* <DEDUP_REMOVED lines=12> */
.L_x_143:
[----:B------:R-:W-:Y:S05]  /*83e0*/  BSYNC B1 ;  /* 0x0000000000017941 */ /* 0x000fea0003800000 */
.L_x_142:
        /* <DEDUP_REMOVED lines=12> */
.L_x_145:
[----:B------:R-:W-:Y:S05]  /*84b0*/  BSYNC B1 ;  /* 0x0000000000017941 */ /* 0x000fea0003800000 */
.L_x_144:
        /* <DEDUP_REMOVED lines=12> */
.L_x_147:
[----:B------:R-:W-:Y:S05]  /*8580*/  BSYNC B1 ;  /* 0x0000000000017941 */ /* 0x000fea0003800000 */
.L_x_146:
        /* <DEDUP_REMOVED lines=12> */
.L_x_149:
[----:B------:R-:W-:Y:S05]  /*8650*/  BSYNC B1 ;  /* 0x0000000000017941 */ /* 0x000fea0003800000 */
.L_x_148:
        /* <DEDUP_REMOVED lines=12> */
.L_x_151:
[----:B------:R-:W-:Y:S05]  /*8720*/  BSYNC B1 ;  /* 0x0000000000017941 */ /* 0x000fea0003800000 */
.L_x_150:
        /* <DEDUP_REMOVED lines=12> */
.L_x_153:
[----:B------:R-:W-:Y:S05]  /*87f0*/  BSYNC B1 ;  /* 0x0000000000017941 */ /* 0x000fea0003800000 */
.L_x_152:
        /* <DEDUP_REMOVED lines=12> */
.L_x_155:
[----:B------:R-:W-:Y:S05]  /*88c0*/  BSYNC B1 ;  /* 0x0000000000017941 */ /* 0x000fea0003800000 */
.L_x_154:
        /* <DEDUP_REMOVED lines=12> */
.L_x_157:
[----:B------:R-:W-:Y:S05]  /*8990*/  BSYNC B1 ;  /* 0x0000000000017941 */ /* 0x000fea0003800000 */
.L_x_156:
        /* <DEDUP_REMOVED lines=12> */
.L_x_159:
[----:B------:R-:W-:Y:S05]  /*8a60*/  BSYNC B1 ;  /* 0x0000000000017941 */ /* 0x000fea0003800000 */
.L_x_158:
        /* <DEDUP_REMOVED lines=12> */
.L_x_161:
[----:B------:R-:W-:Y:S05]  /*8b30*/  BSYNC B1 ;  /* 0x0000000000017941 */ /* 0x000fea0003800000 */
.L_x_160:
        /* <DEDUP_REMOVED lines=12> */
.L_x_163:
[----:B------:R-:W-:Y:S05]  /*8c00*/  BSYNC B1 ;  /* 0x0000000000017941 */ /* 0x000fea0003800000 */
.L_x_162:
[----:B-----5:R-:W-:Y:S01]  /*8c10*/  LOP3.LUT R44, R44, 0xff, RZ, 0xc0, !PT ;  /* 0x000000ff2c2c7812 */ /* 0x020fe200078ec0ff */
[----:B------:R-:W-:Y:S01]  /*8c20*/  BSSY B1, `(.L_x_164) ;  /* 0x000000b000017945 */ /* 0x000fe20003800000 */
[----:B------:R-:W-:Y:S02]  /*8c30*/  ISETP.LT.OR P3, PT, R41, 0x79, !P2 ;  /* 0x000000792900780c */ /* 0x000fe40005761670 */
[----:B------:R-:W-:Y:S02]  /*8c40*/  F2FP.F16.E4M3.UNPACK_B R44, R44 ;  /* 0x0000002cff2c723e */ /* 0x000fe400020006ff */
[----:B0-2---:R-:W-:-:S03]  /*8c50*/  PRMT R32, RZ, 0x7610, R32 ;  /* 0x00007610ff207816 */ /* 0x005fc60000000020 */
[----:B------:R-:W-:-:S05]  /*8c60*/  HADD2.F32 R44, -RZ, R44.H0_H0 ;  /* 0x2000002cff2c7230 */ /* 0x000fca0000004100 */
[----:B------:R-:W-:-:S04]  /*8c70*/  FMUL R44, R44, UR21 ;  /* 0x000000152c2c7c20 */ /* 0x000fc80008400000 */
[----:B------:R-:W-:-:S05]  /*8c80*/  FFMA R44, R165, UR20, R44 ;  /* 0x00000014a52c7c23 */ /* 0x000fca000800002c */
[----:B------:R-:W-:-:S05]  /*8c90*/  F2FP.SATFINITE.E4M3.F32.PACK_AB_MERGE_C R33, RZ, R44, RZ ;  /* 0x0000002cff21723e */ /* 0x000fca00048070ff */
[----:B------:R0:W-:Y:S01]  /*8ca0*/  @!P1 STG.E.U8 desc[UR16][R24.64+0x79], R33 ;  /* 0x0000792118009986 */ /* 0x0001e2000c101110 */
[----:B------:R-:W-:Y:S05]  /*8cb0*/  @P3 BRA `(.L_x_165) ;  /* 0x0000000000043947 */ /* 0x000fea0003800000 */
[----:B------:R2:W5:Y:S02]  /*8cc0*/  LDG.E.U8 R32, desc[UR16][R34.64+0x78] ;  /* 0x0000781022207981 */ /* 0x000564000c1e1100 */
.L_x_165:
[----:B------:R-:W-:Y:S05]  /*8cd0*/  BSYNC B1 ;  /* 0x0000000000017941 */ /* 0x000fea0003800000 */
.L_x_164:
[----:B-----5:R-:W-:Y:S01]  /*8ce0*/  LOP3.LUT R32, R32, 0xff, RZ, 0xc0, !PT ;  /* 0x000000ff20207812 */ /* 0x020fe200078ec0ff */
[----:B------:R-:W-:Y:S01]  /*8cf0*/  BSSY B1, `(.L_x_166) ;  /* 0x000000b000017945 */ /* 0x000fe20003800000 */
[----:B------:R-:W-:Y:S02]  /*8d00*/  ISETP.LT.OR P2, PT, R41, 0x7a, !P2 ;  /* 0x0000007a2900780c */ /* 0x000fe40005741670 */
[----:B------:R-:W-:Y:S02]  /*8d10*/  F2FP.F16.E4M3.UNPACK_B R32, R32 ;  /* 0x00000020ff20723e */ /* 0x000fe400020006ff */
[----:B01----:R-:W-:-:S03]  /*8d20*/  PRMT R24, RZ, 0x7610, R24 ;  /* 0x00007610ff187816 */ /* 0x003fc60000000018 */
[----:B------:R-:W-:-:S05]  /*8d30*/  HADD2.F32 R32, -RZ, R32.H0_H0 ;  /* 0x20000020ff207230 */ /* 0x000fca0000004100 */
[----:B------:R-:W-:-:S04]  /*8d40*/  FMUL R25, R32, UR21 ;  /* 0x0000001520197c20 */ /* 0x000fc80008400000 */
[----:B------:R-:W-:-:S05]  /*8d50*/  FFMA R25, R164, UR20, R25 ;  /* 0x00000014a4197c23 */ /* 0x000fca0008000019 */
[----:B------:R-:W-:-:S05]  /*8d60*/  F2FP.SATFINITE.E4M3.F32.PACK_AB_MERGE_C R25, RZ, R25, RZ ;  /* 0x00000019ff19723e */ /* 0x000fca00048070ff */
[----:B------:R0:W-:Y:S01]  /*8d70*/  @!P3 STG.E.U8 desc[UR16][R26.64+0x78], R25 ;  /* 0x000078191a00b986 */ /* 0x0001e2000c101110 */
[----:B------:R-:W-:Y:S05]  /*8d80*/  @P2 BRA `(.L_x_167) ;  /* 0x0000000000042947 */ /* 0x000fea0003800000 */
[----:B------:R1:W5:Y:S02]  /*8d90*/  LDG.E.U8 R24, desc[UR16][R34.64+0x79] ;  /* 0x0000791022187981 */ /* 0x000364000c1e1100 */
.L_x_167:
[----:B------:R-:W-:Y:S05]  /*8da0*/  BSYNC B1 ;  /* 0x0000000000017941 */ /* 0x000fea0003800000 */
.L_x_166:
[----:B-----5:R-:W-:Y:S01]  /*8db0*/  LOP3.LUT R24, R24, 0xff, RZ, 0xc0, !PT ;  /* 0x000000ff18187812 */ /* 0x020fe200078ec0ff */
[----:B------:R-:W-:Y:S01]  /*8dc0*/  BSSY B1, `(.L_x_168) ;  /* 0x0000013000017945 */ /* 0x000fe20003800000 */
[----:B------:R-:W-:Y:S02]  /*8dd0*/  IADD3 R33, P1, R43, 0x80, RZ ;  /* 0x000000802b217810 */ /* 0x000fe40007f3e0ff */
[----:B------:R-:W-:-:S03]  /*8de0*/  F2FP.F16.E4M3.UNPACK_B R24, R24 ;  /* 0x00000018ff18723e */ /* 0x000fc600020006ff */
[----:B0-----:R-:W-:Y:S01]  /*8df0*/  IMAD.X R25, RZ, RZ, R39, P1 ;  /* 0x000000ffff197224 */ /* 0x001fe200008e0627 */
[----:B------:R-:W-:Y:S01]  /*8e00*/  ISETP.GE.AND P1, PT, R42, 0x81, PT ;  /* 0x000000812a00780c */ /* 0x000fe20003f26270 */
[----:B------:R-:W-:Y:S02]  /*8e10*/  HADD2.F32 R24, -RZ, R24.H0_H0 ;  /* 0x20000018ff187230 */ /* 0x000fe40000004100 */
[----:B-12-4-:R-:W-:Y:S01]  /*8e20*/  IMAD R34, R25, UR6, RZ ;  /* 0x0000000619227c24 */ /* 0x016fe2000f8e02ff */
        /* <DEDUP_REMOVED lines=12> */
.L_x_169:
[----:B------:R-:W-:Y:S05]  /*8ef0*/  BSYNC B1 ;  /* 0x0000000000017941 */ /* 0x000fea0003800000 */
.L_x_168:
[----:B-----5:R-:W-:Y:S01]  /*8f00*/  LOP3.LUT R32, R32, 0xff, RZ, 0xc0, !PT ;  /* 0x000000ff20207812 */ /* 0x020fe200078ec0ff */
[----:B------:R-:W-:Y:S01]  /*8f10*/  BSSY B1, `(.L_x_170) ;  /* 0x000000b000017945 */ /* 0x000fe20003800000 */
[----:B------:R-:W-:Y:S02]  /*8f20*/  ISETP.LT.OR P3, PT, R41, 0x2, !P1 ;  /* 0x000000022900780c */ /* 0x000fe40004f61670 */
[----:B------:R-:W-:Y:S02]  /*8f30*/  F2FP.F16.E4M3.UNPACK_B R32, R32 ;  /* 0x00000020ff20723e */ /* 0x000fe400020006ff */
[----:B0-----:R-:W-:-:S03]  /*8f40*/  PRMT R26, RZ, 0x7610, R26 ;  /* 0x00007610ff1a7816 */ /* 0x001fc6000000001a */
[----:B------:R-:W-:-:S05]  /*8f50*/  HADD2.F32 R32, -RZ, R32.H0_H0 ;  /* 0x20000020ff207230 */ /* 0x000fca0000004100 */
[----:B------:R-:W-:-:S04]  /*8f60*/  FMUL R27, R32, UR21 ;  /* 0x00000015201b7c20 */ /* 0x000fc80008400000 */
[----:B------:R-:W-:-:S05]  /*8f70*/  FFMA R27, R162, UR20, R27 ;  /* 0x00000014a21b7c23 */ /* 0x000fca000800001b */
[----:B------:R-:W-:-:S05]  /*8f80*/  F2FP.SATFINITE.E4M3.F32.PACK_AB_MERGE_C R27, RZ, R27, RZ ;  /* 0x0000001bff1b723e */ /* 0x000fca00048070ff */
[----:B------:R0:W-:Y:S01]  /*8f90*/  @!P5 STG.E.U8 desc[UR16][R30.64], R27 ;  /* 0x0000001b1e00d986 */ /* 0x0001e2000c101110 */
[----:B------:R-:W-:Y:S05]  /*8fa0*/  @P3 BRA `(.L_x_171) ;  /* 0x0000000000043947 */ /* 0x000fea0003800000 */
[----:B------:R2:W5:Y:S02]  /*8fb0*/  LDG.E.U8 R26, desc[UR16][R24.64+0x1] ;  /* 0x00000110181a7981 */ /* 0x000564000c1e1100 */
.L_x_171:
[----:B------:R-:W-:Y:S05]  /*8fc0*/  BSYNC B1 ;  /* 0x0000000000017941 */ /* 0x000fea0003800000 */
.L_x_170:
[----:B-----5:R-:W-:Y:S01]  /*8fd0*/  LOP3.LUT R26, R26, 0xff, RZ, 0xc0, !PT ;  /* 0x000000ff1a1a7812 */ /* 0x020fe200078ec0ff */
[----:B------:R-:W-:Y:S01]  /*8fe0*/  BSSY B1, `(.L_x_172) ;  /* 0x0000013000017945 */ /* 0x000fe20003800000 */
[----:B------:R-:W-:Y:S02]  /*8ff0*/  IADD3 R43, P2, R43, 0x88, RZ ;  /* 0x000000882b2b7810 */ /* 0x000fe40007f5e0ff */
[----:B------:R-:W-:Y:S02]  /*9000*/  F2FP.F16.E4M3.UNPACK_B R26, R26 ;  /* 0x0000001aff1a723e */ /* 0x000fe400020006ff */
[----:B------:R-:W-:Y:S01]  /*9010*/  PRMT R32, RZ, 0x7610, R32 ;  /* 0x00007610ff207816 */ /* 0x000fe20000000020 */
[----:B------:R-:W-:Y:S01]  /*9020*/  IMAD.X R38, RZ, RZ, R39, P2 ;  /* 0x000000ffff267224 */ /* 0x000fe200010e0627 */
[----:B------:R-:W-:Y:S01]  /*9030*/  ISETP.GE.AND P2, PT, R42, 0x89, PT ;  /* 0x000000892a00780c */ /* 0x000fe20003f46270 */
[----:B------:R-:W-:Y:S02]  /*9040*/  HADD2.F32 R26, -RZ, R26.H0_H0 ;  /* 0x2000001aff1a7230 */ /* 0x000fe40000004100 */
[----:B------:R-:W-:Y:S01]  /*9050*/  IMAD R38, R38, UR6, RZ ;  /* 0x0000000626267c24 */ /* 0x000fe2000f8e02ff */
[----:B------:R-:W-:Y:S01]  /*9060*/  ISETP.LT.OR P5, PT, R41, 0x1, !P2 ;  /* 0x000000012900780c */ /* 0x000fe200057a1670 */
[----:B------:R-:W-:-:S04]  /*9070*/  IMAD.WIDE.U32 R36, R43, UR6, R36 ;  /* 0x000000062b247c25 */ /* 0x000fc8000f8e0024 */
[----:B------:R-:W-:Y:S01]  /*9080*/  FMUL R26, R26, UR21 ;  /* 0x000000151a1a7c20 */ /* 0x000fe20008400000 */
[----:B------:R-:W-:-:S03]  /*9090*/  IMAD R43, R43, UR7, R38 ;  /* 0x000000072b2b7c24 */ /* 0x000fc6000f8e0226 */
[----:B------:R-:W-:Y:S01]  /*90a0*/  FFMA R161, R161, UR20, R26 ;  /* 0x00000014a1a17c23 */ /* 0x000fe2000800001a */
[----:B------:R-:W-:-:S04]  /*90b0*/  IADD3 R26, P6, R36, UR8, RZ ;  /* 0x00000008241a7c10 */ /* 0x000fc8000ffde0ff */
[----:B------:R-:W-:Y:S02]  /*90c0*/  F2FP.SATFINITE.E4M3.F32.PACK_AB_MERGE_C R161, RZ, R161, RZ ;  /* 0x000000a1ffa1723e */ /* 0x000fe400048070ff */
[----:B0-----:R-:W-:-:S03]  /*90d0*/  IADD3.X R27, R37, UR9, R43, P6, !PT ;  /* 0x00000009251b7c10 */ /* 0x001fc6000b7fe42b */
[----:B------:R0:W-:Y:S01]  /*90e0*/  @!P3 STG.E.U8 desc[UR16][R30.64+0x1], R161 ;  /* 0x000001a11e00b986 */ /* 0x0001e2000c101110 */
[----:B------:R-:W-:Y:S05]  /*90f0*/  @P5 BRA `(.L_x_173) ;  /* 0x0000000000045947 */ /* 0x000fea0003800000 */
[----:B------:R4:W5:Y:S02]  /*9100*/  LDG.E.U8 R32, desc[UR16][R26.64] ;  /* 0x000000101a207981 */ /* 0x000964000c1e1100 */
.L_x_173:
[----:B------:R-:W-:Y:S05]  /*9110*/  BSYNC B1 ;  /* 0x0000000000017941 */ /* 0x000fea0003800000 */
.L_x_172:
        /* <DEDUP_REMOVED lines=12> */
.L_x_175:
[----:B------:R-:W-:Y:S05]  /*91e0*/  BSYNC B1 ;  /* 0x0000000000017941 */ /* 0x000fea0003800000 */
.L_x_174:
        /* <DEDUP_REMOVED lines=12> */
.L_x_177:
[----:B------:R-:W-:Y:S05]  /*92b0*/  BSYNC B1 ;  /* 0x0000000000017941 */ /* 0x000fea0003800000 */
.L_x_176:
        /* <DEDUP_REMOVED lines=12> */
.L_x_179:
[----:B------:R-:W-:Y:S05]  /*9380*/  BSYNC B1 ;  /* 0x0000000000017941 */ /* 0x000fea0003800000 */
.L_x_178:
        /* <DEDUP_REMOVED lines=12> */
.L_x_181:
[----:B------:R-:W-:Y:S05]  /*9450*/  BSYNC B1 ;  /* 0x0000000000017941 */ /* 0x000fea0003800000 */
.L_x_180:
        /* <DEDUP_REMOVED lines=12> */
.L_x_183:
[----:B------:R-:W-:Y:S05]  /*9520*/  BSYNC B1 ;  /* 0x0000000000017941 */ /* 0x000fea0003800000 */
.L_x_182:
        /* <DEDUP_REMOVED lines=12> */
.L_x_185:
[----:B------:R-:W-:Y:S05]  /*95f0*/  BSYNC B1 ;  /* 0x0000000000017941 */ /* 0x000fea0003800000 */
.L_x_184:
        /* <DEDUP_REMOVED lines=12> */
.L_x_187:
[----:B------:R-:W-:Y:S05]  /*96c0*/  BSYNC B1 ;  /* 0x0000000000017941 */ /* 0x000fea0003800000 */
.L_x_186:
        /* <DEDUP_REMOVED lines=12> */
.L_x_189:
[----:B------:R-:W-:Y:S05]  /*9790*/  BSYNC B1 ;  /* 0x0000000000017941 */ /* 0x000fea0003800000 */
.L_x_188:
        /* <DEDUP_REMOVED lines=12> */
.L_x_191:
[----:B------:R-:W-:Y:S05]  /*9860*/  BSYNC B1 ;  /* 0x0000000000017941 */ /* 0x000fea0003800000 */
.L_x_190:
[----:B-----5:R-:W-:Y:S01]  /*9870*/  LOP3.LUT R32, R32, 0xff, RZ, 0xc0, !PT ;  /* 0x000000ff20207812 */ /* 0x020fe200078ec0ff */
[----:B------:R-:W-:Y:S01]  /*9880*/  BSSY B1, `(.L_x_192) ;  /* 0x000000b000017945 */ /* 0x000fe20003800000 */
[----:B------:R-:W-:Y:S02]  /*9890*/  ISETP.LT.OR P5, PT, R41, 0x19, !P1 ;  /* 0x000000192900780c */ /* 0x000fe40004fa1670 */
[----:B------:R-:W-:-:S05]  /*98a0*/  F2FP.F16.E4M3.UNPACK_B R32, R32 ;  /* 0x00000020ff20723e */ /* 0x000fca00020006ff */
[----:B------:R-:W-:-:S05]  /*98b0*/  HADD2.F32 R32, -RZ, R32.H0_H0 ;  /* 0x20000020ff207230 */ /* 0x000fca0000004100 */
[----:B------:R-:W-:-:S04]  /*98c0*/  FMUL R32, R32, UR21 ;  /* 0x0000001520207c20 */ /* 0x000fc80008400000 */
[----:B------:R-:W-:Y:S01]  /*98d0*/  FFMA R32, R23, UR20, R32 ;  /* 0x0000001417207c23 */ /* 0x000fe20008000020 */
[----:B------:R-:W-:-:S04]  /*98e0*/  PRMT R23, RZ, 0x7610, R23 ;  /* 0x00007610ff177816 */ /* 0x000fc80000000017 */
[----:B0-----:R-:W-:-:S05]  /*98f0*/  F2FP.SATFINITE.E4M3.F32.PACK_AB_MERGE_C R33, RZ, R32, RZ ;  /* 0x00000020ff21723e */ /* 0x001fca00048070ff */
[----:B------:R0:W-:Y:S01]  /*9900*/  @!P3 STG.E.U8 desc[UR16][R28.64+0x11], R33 ;  /* 0x000011211c00b986 */ /* 0x0001e2000c101110 */
[----:B------:R-:W-:Y:S05]  /*9910*/  @P5 BRA `(.L_x_193) ;  /* 0x0000000000045947 */ /* 0x000fea0003800000 */
[----:B------:R0:W5:Y:S02]  /*9920*/  LDG.E.U8 R23, desc[UR16][R24.64+0x18] ;  /* 0x0000181018177981 */ /* 0x000164000c1e1100 */
.L_x_193:
[----:B------:R-:W-:Y:S05]  /*9930*/  BSYNC B1 ;  /* 0x0000000000017941 */ /* 0x000fea0003800000 */
.L_x_192:
        /* <DEDUP_REMOVED lines=8> */
[----:B------:R-:W-:-:S05]  /*99c0*/  F2FP.SATFINITE.E4M3.F32.PACK_AB_MERGE_C R23, RZ, R23, RZ ;  /* 0x00000017ff17723e */ /* 0x000fca00048070ff */
[----:B------:R0:W-:Y:S01]  /*99d0*/  @!P5 STG.E.U8 desc[UR16][R30.64+0x18], R23 ;  /* 0x000018171e00d986 */ /* 0x0001e2000c101110 */
[----:B------:R-:W-:Y:S05]  /*99e0*/  @P3 BRA `(.L_x_195) ;  /* 0x0000000000043947 */ /* 0x000fea0003800000 */
[----:B------:R0:W5:Y:S02]  /*99f0*/  LDG.E.U8 R22, desc[UR16][R24.64+0x19] ;  /* 0x0000191018167981 */ /* 0x000164000c1e1100 */
.L_x_195:
[----:B------:R-:W-:Y:S05]  /*9a00*/  BSYNC B1 ;  /* 0x0000000000017941 */ /* 0x000fea0003800000 */
.L_x_194:
        /* <DEDUP_REMOVED lines=12> */
.L_x_197:
[----:B------:R-:W-:Y:S05]  /*9ad0*/  BSYNC B1 ;  /* 0x0000000000017941 */ /* 0x000fea0003800000 */
.L_x_196:
        /* <DEDUP_REMOVED lines=12> */
.L_x_199:
[----:B------:R-:W-:Y:S05]  /*9ba0*/  BSYNC B1 ;  /* 0x0000000000017941 */ /* 0x000fea0003800000 */
.L_x_198:
        /* <DEDUP_REMOVED lines=12> */
.L_x_201:
[----:B------:R-:W-:Y:S05]  /*9c70*/  BSYNC B1 ;  /* 0x0000000000017941 */ /* 0x000fea0003800000 */
.L_x_200:
        /* <DEDUP_REMOVED lines=12> */
.L_x_203:
[----:B------:R-:W-:Y:S05]  /*9d40*/  BSYNC B1 ;  /* 0x0000000000017941 */ /* 0x000fea0003800000 */
.L_x_202:
        /* <DEDUP_REMOVED lines=12> */
.L_x_205:
[----:B------:R-:W-:Y:S05]  /*9e10*/  BSYNC B1 ;  /* 0x0000000000017941 */ /* 0x000fea0003800000 */
.L_x_204:
        /* <DEDUP_REMOVED lines=12> */
.L_x_207:
[----:B------:R-:W-:Y:S05]  /*9ee0*/  BSYNC B1 ;  /* 0x0000000000017941 */ /* 0x000fea0003800000 */
.L_x_206:
        /* <DEDUP_REMOVED lines=12> */
.L_x_209:
[----:B------:R-:W-:Y:S05]  /*9fb0*/  BSYNC B1 ;  /* 0x0000000000017941 */ /* 0x000fea0003800000 */
.L_x_208:
        /* <DEDUP_REMOVED lines=12> */
.L_x_211:
[----:B------:R-:W-:Y:S05]  /*a080*/  BSYNC B1 ;  /* 0x0000000000017941 */ /* 0x000fea0003800000 */
.L_x_210:
        /* <DEDUP_REMOVED lines=12> */
.L_x_213:
[----:B------:R-:W-:Y:S05]  /*a150*/  BSYNC B1 ;  /* 0x0000000000017941 */ /* 0x000fea0003800000 */
.L_x_212:
        /* <DEDUP_REMOVED lines=12> */
.L_x_215:
[----:B------:R-:W-:Y:S05]  /*a220*/  BSYNC B1 ;  /* 0x0000000000017941 */ /* 0x000fea0003800000 */
.L_x_214:
        /* <DEDUP_REMOVED lines=12> */
.L_x_217:
[----:B------:R-:W-:Y:S05]  /*a2f0*/  BSYNC B1 ;  /* 0x0000000000017941 */ /* 0x000fea0003800000 */
.L_x_216:
        /* <DEDUP_REMOVED lines=12> */
.L_x_219:
[----:B------:R-:W-:Y:S05]  /*a3c0*/  BSYNC B1 ;  /* 0x0000000000017941 */ /* 0x000fea0003800000 */
.L_x_218:
        /* <DEDUP_REMOVED lines=12> */
.L_x_221:
[----:B------:R-:W-:Y:S05]  /*a490*/  BSYNC B1 ;  /* 0x0000000000017941 */ /* 0x000fea0003800000 */
.L_x_220:
        /* <DEDUP_REMOVED lines=12> */
.L_x_223:
[----:B------:R-:W-:Y:S05]  /*a560*/  BSYNC B1 ;  /* 0x0000000000017941 */ /* 0x000fea0003800000 */
.L_x_222:
        /* <DEDUP_REMOVED lines=12> */
.L_x_225:
[----:B------:R-:W-:Y:S05]  /*a630*/  BSYNC B1 ;  /* 0x0000000000017941 */ /* 0x000fea0003800000 */
.L_x_224:
        /* <DEDUP_REMOVED lines=12> */
.L_x_227:
[----:B------:R-:W-:Y:S05]  /*a700*/  BSYNC B1 ;  /* 0x0000000000017941 */ /* 0x000fea0003800000 */
.L_x_226:
        /* <DEDUP_REMOVED lines=12> */
.L_x_229:
[----:B------:R-:W-:Y:S05]  /*a7d0*/  BSYNC B1 ;  /* 0x0000000000017941 */ /* 0x000fea0003800000 */
.L_x_228:
        /* <DEDUP_REMOVED lines=12> */
.L_x_231:
[----:B------:R-:W-:Y:S05]  /*a8a0*/  BSYNC B1 ;  /* 0x0000000000017941 */ /* 0x000fea0003800000 */
.L_x_230:
        /* <DEDUP_REMOVED lines=12> */
.L_x_233:
[----:B------:R-:W-:Y:S05]  /*a970*/  BSYNC B1 ;  /* 0x0000000000017941 */ /* 0x000fea0003800000 */
.L_x_232:
        /* <DEDUP_REMOVED lines=12> */
.L_x_235:
[----:B------:R-:W-:Y:S05]  /*aa40*/  BSYNC B1 ;  /* 0x0000000000017941 */ /* 0x000fea0003800000 */
.L_x_234:
[----:B-----5:R-:W-:Y:S01]  /*aa50*/  LOP3.LUT R2, R2, 0xff, RZ, 0xc0, !PT ;  /* 0x000000ff02027812 */ /* 0x020fe200078ec0ff */
[----:B------:R-:W-:Y:S01]  /*aa60*/  BSSY B1, `(.L_x_236) ;  /* 0x000000b000017945 */ /* 0x000fe20003800000 */
[----:B------:R-:W-:Y:S02]  /*aa70*/  ISETP.LT.OR P5, PT, R41, 0x41, !P2 ;  /* 0x000000412900780c */ /* 0x000fe400057a1670 */
[----:B------:R-:W-:-:S05]  /*aa80*/  F2FP.F16.E4M3.UNPACK_B R2, R2 ;  /* 0x00000002ff02723e */ /* 0x000fca00020006ff */
[----:B------:R-:W-:-:S05]  /*aa90*/  HADD2.F32 R2, -RZ, R2.H0_H0 ;  /* 0x20000002ff027230 */ /* 0x000fca0000004100 */
[----:B0-----:R-:W-:-:S04]  /*aaa0*/  FMUL R3, R2, UR21 ;  /* 0x0000001502037c20 */ /* 0x001fc80008400000 */
[----:B------:R-:W-:Y:S01]  /*aab0*/  FFMA R3, R0, UR20, R3 ;  /* 0x0000001400037c23 */ /* 0x000fe20008000003 */
[----:B------:R-:W-:-:S04]  /*aac0*/  PRMT R0, RZ, 0x7610, R0 ;  /* 0x00007610ff007816 */ /* 0x000fc80000000000 */
[----:B------:R-:W-:-:S05]  /*aad0*/  F2FP.SATFINITE.E4M3.F32.PACK_AB_MERGE_C R3, RZ, R3, RZ ;  /* 0x00000003ff03723e */ /* 0x000fca00048070ff */
[----:B------:R0:W-:Y:S01]  /*aae0*/  @!P3 STG.E.U8 desc[UR16][R30.64+0x41], R3 ;  /* 0x000041031e00b986 */ /* 0x0001e2000c101110 */
[----:B------:R-:W-:Y:S05]  /*aaf0*/  @P5 BRA `(.L_x_237) ;  /* 0x0000000000045947 */ /* 0x000fea0003800000 */
[----:B------:R0:W5:Y:S02]  /*ab00*/  LDG.E.U8 R0, desc[UR16][R26.64+0x40] ;  /* 0x000040101a007981 */ /* 0x000164000c1e1100 */
.L_x_237:
[----:B------:R-:W-:Y:S05]  /*ab10*/  BSYNC B1 ;  /* 0x0000000000017941 */ /* 0x000fea0003800000 */
.L_x_236:
[----:B------:R-:W2:Y:S01]  /*ab20*/  LDL.LU R2, [R1] ;  /* 0x0000000001027983 */ /* 0x000ea20000300800 */
[----:B-----5:R-:W-:Y:S01]  /*ab30*/  LOP3.LUT R0, R0, 0xff, RZ, 0xc0, !PT ;  /* 0x000000ff00007812 */ /* 0x020fe200078ec0ff */
[----:B------:R-:W-:Y:S01]  /*ab40*/  BSSY B1, `(.L_x_238) ;  /* 0x000000b000017945 */ /* 0x000fe20003800000 */
[----:B------:R-:W-:Y:S02]  /*ab50*/  ISETP.LT.OR P3, PT, R41, 0x42, !P2 ;  /* 0x000000422900780c */ /* 0x000fe40005761670 */
[----:B------:R-:W-:-:S05]  /*ab60*/  F2FP.F16.E4M3.UNPACK_B R0, R0 ;  /* 0x00000000ff00723e */ /* 0x000fca00020006ff */
[----:B------:R-:W-:-:S05]  /*ab70*/  HADD2.F32 R0, -RZ, R0.H0_H0 ;  /* 0x20000000ff007230 */ /* 0x000fca0000004100 */
[----:B------:R-:W-:-:S04]  /*ab80*/  FMUL R0, R0, UR21 ;  /* 0x0000001500007c20 */ /* 0x000fc80008400000 */
[----:B--2---:R-:W-:-:S05]  /*ab90*/  FFMA R0, R2, UR20, R0 ;  /* 0x0000001402007c23 */ /* 0x004fca0008000000 */
[----:B0-----:R-:W-:Y:S02]  /*aba0*/  F2FP.SATFINITE.E4M3.F32.PACK_AB_MERGE_C R3, RZ, R0, RZ ;  /* 0x00000000ff03723e */ /* 0x001fe400048070ff */
[----:B------:R-:W-:-:S03]  /*abb0*/  PRMT R0, RZ, 0x7610, R0 ;  /* 0x00007610ff007816 */ /* 0x000fc60000000000 */
[----:B------:R0:W-:Y:S01]  /*abc0*/  @!P5 STG.E.U8 desc[UR16][R28.64+0x40], R3 ;  /* 0x000040031c00d986 */ /* 0x0001e2000c101110 */
[----:B------:R-:W-:Y:S05]  /*abd0*/  @P3 BRA `(.L_x_239) ;  /* 0x0000000000043947 */ /* 0x000fea0003800000 */
[----:B------:R2:W5:Y:S02]  /*abe0*/  LDG.E.U8 R0, desc[UR16][R26.64+0x41] ;  /* 0x000041101a007981 */ /* 0x000564000c1e1100 */
.L_x_239:
[----:B------:R-:W-:Y:S05]  /*abf0*/  BSYNC B1 ;  /* 0x0000000000017941 */ /* 0x000fea0003800000 */
.L_x_238:
[----:B------:R-:W3:Y:S01]  /*ac00*/  LDL.LU R2, [R1+0x4] ;  /* 0x0000040001027983 */ /* 0x000ee20000300800 */
[----:B-----5:R-:W-:Y:S01]  /*ac10*/  LOP3.LUT R0, R0, 0xff, RZ, 0xc0, !PT ;  /* 0x000000ff00007812 */ /* 0x020fe200078ec0ff */
[----:B------:R-:W-:Y:S01]  /*ac20*/  BSSY B1, `(.L_x_240) ;  /* 0x000000b000017945 */ /* 0x000fe20003800000 */
[----:B------:R-:W-:Y:S02]  /*ac30*/  ISETP.LT.OR P5, PT, R41, 0x49, !P1 ;  /* 0x000000492900780c */ /* 0x000fe40004fa1670 */
[----:B------:R-:W-:-:S05]  /*ac40*/  F2FP.F16.E4M3.UNPACK_B R0, R0 ;  /* 0x00000000ff00723e */ /* 0x000fca00020006ff */
[----:B------:R-:W-:-:S05]  /*ac50*/  HADD2.F32 R0, -RZ, R0.H0_H0 ;  /* 0x20000000ff007230 */ /* 0x000fca0000004100 */
[----:B------:R-:W-:-:S04]  /*ac60*/  FMUL R0, R0, UR21 ;  /* 0x0000001500007c20 */ /* 0x000fc80008400000 */
[----:B---3--:R-:W-:-:S05]  /*ac70*/  FFMA R0, R2, UR20, R0 ;  /* 0x0000001402007c23 */ /* 0x008fca0008000000 */
[----:B0-----:R-:W-:Y:S02]  /*ac80*/  F2FP.SATFINITE.E4M3.F32.PACK_AB_MERGE_C R3, RZ, R0, RZ ;  /* 0x00000000ff03723e */ /* 0x001fe400048070ff */
[----:B------:R-:W-:-:S03]  /*ac90*/  PRMT R0, RZ, 0x7610, R0 ;  /* 0x00007610ff007816 */ /* 0x000fc60000000000 */
[----:B------:R0:W-:Y:S01]  /*aca0*/  @!P3 STG.E.U8 desc[UR16][R28.64+0x41], R3 ;  /* 0x000041031c00b986 */ /* 0x0001e2000c101110 */
[----:B------:R-:W-:Y:S05]  /*acb0*/  @P5 BRA `(.L_x_241) ;  /* 0x0000000000045947 */ /* 0x000fea0003800000 */
[----:B------:R3:W5:Y:S02]  /*acc0*/  LDG.E.U8 R0, desc[UR16][R24.64+0x48] ;  /* 0x0000481018007981 */ /* 0x000764000c1e1100 */
.L_x_241:
[----:B------:R-:W-:Y:S05]  /*acd0*/  BSYNC B1 ;  /* 0x0000000000017941 */ /* 0x000fea0003800000 */
.L_x_240:
[----:B------:R-:W2:Y:S01]  /*ace0*/  LDL.LU R2, [R1+0x8] ;  /* 0x0000080001027983 */ /* 0x000ea20000300800 */
        /* <DEDUP_REMOVED lines=12> */
.L_x_243:
[----:B------:R-:W-:Y:S05]  /*adb0*/  BSYNC B1 ;  /* 0x0000000000017941 */ /* 0x000fea0003800000 */
.L_x_242:
        /* <DEDUP_REMOVED lines=13> */
.L_x_245:
[----:B------:R-:W-:Y:S05]  /*ae90*/  BSYNC B1 ;  /* 0x0000000000017941 */ /* 0x000fea0003800000 */
.L_x_244:
        /* <DEDUP_REMOVED lines=13> */
.L_x_247:
[----:B------:R-:W-:Y:S05]  /*af70*/  BSYNC B1 ;  /* 0x0000000000017941 */ /* 0x000fea0003800000 */
.L_x_246:
        /* <DEDUP_REMOVED lines=13> */
.L_x_249:
[----:B------:R-:W-:Y:S05]  /*b050*/  BSYNC B1 ;  /* 0x0000000000017941 */ /* 0x000fea0003800000 */
.L_x_248:
        /* <DEDUP_REMOVED lines=13> */
.L_x_251:
[----:B------:R-:W-:Y:S05]  /*b130*/  BSYNC B1 ;  /* 0x0000000000017941 */ /* 0x000fea0003800000 */
.L_x_250:
        /* <DEDUP_REMOVED lines=13> */
.L_x_253:
[----:B------:R-:W-:Y:S05]  /*b210*/  BSYNC B1 ;  /* 0x0000000000017941 */ /* 0x000fea0003800000 */
.L_x_252:
        /* <DEDUP_REMOVED lines=13> */
.L_x_255:
[----:B------:R-:W-:Y:S05]  /*b2f0*/  BSYNC B1 ;  /* 0x0000000000017941 */ /* 0x000fea0003800000 */
.L_x_254:
        /* <DEDUP_REMOVED lines=13> */
.L_x_257:
[----:B------:R-:W-:Y:S05]  /*b3d0*/  BSYNC B1 ;  /* 0x0000000000017941 */ /* 0x000fea0003800000 */
.L_x_256:
        /* <DEDUP_REMOVED lines=13> */
.L_x_259:
[----:B------:R-:W-:Y:S05]  /*b4b0*/  BSYNC B1 ;  /* 0x0000000000017941 */ /* 0x000fea0003800000 */
.L_x_258:
        /* <DEDUP_REMOVED lines=13> */
.L_x_261:
[----:B------:R-:W-:Y:S05]  /*b590*/  BSYNC B1 ;  /* 0x0000000000017941 */ /* 0x000fea0003800000 */
.L_x_260:
        /* <DEDUP_REMOVED lines=13> */
.L_x_263:
[----:B------:R-:W-:Y:S05]  /*b670*/  BSYNC B1 ;  /* 0x0000000000017941 */ /* 0x000fea0003800000 */
.L_x_262:
        /* <DEDUP_REMOVED lines=13> */
.L_x_265:
[----:B------:R-:W-:Y:S05]  /*b750*/  BSYNC B1 ;  /* 0x0000000000017941 */ /* 0x000fea0003800000 */
.L_x_264:
        /* <DEDUP_REMOVED lines=13> */
.L_x_267:
[----:B------:R-:W-:Y:S05]  /*b830*/  BSYNC B1 ;  /* 0x0000000000017941 */ /* 0x000fea0003800000 */
.L_x_266:
        /* <DEDUP_REMOVED lines=13> */
.L_x_269:
[----:B------:R-:W-:Y:S05]  /*b910*/  BSYNC B1 ;  /* 0x0000000000017941 */ /* 0x000fea0003800000 */
.L_x_268:
        /* <DEDUP_REMOVED lines=13> */
.L_x_271:
[----:B------:R-:W-:Y:S05]  /*b9f0*/  BSYNC B1 ;  /* 0x0000000000017941 */ /* 0x000fea0003800000 */
.L_x_270:
        /* <DEDUP_REMOVED lines=13> */
.L_x_273:
[----:B------:R-:W-:Y:S05]  /*bad0*/  BSYNC B1 ;  /* 0x0000000000017941 */ /* 0x000fea0003800000 */
.L_x_272:
        /* <DEDUP_REMOVED lines=13> */
.L_x_275:
[----:B------:R-:W-:Y:S05]  /*bbb0*/  BSYNC B1 ;  /* 0x0000000000017941 */ /* 0x000fea0003800000 */
.L_x_274:
        /* <DEDUP_REMOVED lines=13> */
.L_x_277:
[----:B------:R-:W-:Y:S05]  /*bc90*/  BSYNC B1 ;  /* 0x0000000000017941 */ /* 0x000fea0003800000 */
.L_x_276:
        /* <DEDUP_REMOVED lines=13> */
.L_x_279:
[----:B------:R-:W-:Y:S05]  /*bd70*/  BSYNC B1 ;  /* 0x0000000000017941 */ /* 0x000fea0003800000 */
.L_x_278:
        /* <DEDUP_REMOVED lines=13> */
.L_x_281:
[----:B------:R-:W-:Y:S05]  /*be50*/  BSYNC B1 ;  /* 0x0000000000017941 */ /* 0x000fea0003800000 */
.L_x_280:
        /* <DEDUP_REMOVED lines=13> */
.L_x_283:
[----:B------:R-:W-:Y:S05]  /*bf30*/  BSYNC B1 ;  /* 0x0000000000017941 */ /* 0x000fea0003800000 */
.L_x_282:
        /* <DEDUP_REMOVED lines=13> */
.L_x_285:
[----:B------:R-:W-:Y:S05]  /*c010*/  BSYNC B1 ;  /* 0x0000000000017941 */ /* 0x000fea0003800000 */
.L_x_284:
        /* <DEDUP_REMOVED lines=13> */
.L_x_287:
[----:B------:R-:W-:Y:S05]  /*c0f0*/  BSYNC B1 ;  /* 0x0000000000017941 */ /* 0x000fea0003800000 */
.L_x_286:
        /* <DEDUP_REMOVED lines=13> */
.L_x_289:
[----:B------:R-:W-:Y:S05]  /*c1d0*/  BSYNC B1 ;  /* 0x0000000000017941 */ /* 0x000fea0003800000 */
.L_x_288:
        /* <DEDUP_REMOVED lines=13> */
.L_x_291:
[----:B------:R-:W-:Y:S05]  /*c2b0*/  BSYNC B1 ;  /* 0x0000000000017941 */ /* 0x000fea0003800000 */
.L_x_290:
        /* <DEDUP_REMOVED lines=13> */
.L_x_293:
[----:B------:R-:W-:Y:S05]  /*c390*/  BSYNC B1 ;  /* 0x0000000000017941 */ /* 0x000fea0003800000 */
.L_x_292:
        /* <DEDUP_REMOVED lines=13> */
.L_x_295:
[----:B------:R-:W-:Y:S05]  /*c470*/  BSYNC B1 ;  /* 0x0000000000017941 */ /* 0x000fea0003800000 */
.L_x_294:
[----:B------:R-:W-:Y:S05]  /*c480*/  @P2 BRA `(.L_x_296) ;  /* 0x0000002000ac2947 */ /* 0x000fea0003800000 */
[----:B------:R-:W2:Y:S01]  /*c490*/  LDL.LU R2, [R1+0x74] ;  /* 0x0000740001027983 */ /* 0x000ea20000300800 */
[----:B-----5:R-:W-:-:S04]  /*c4a0*/  LOP3.LUT R0, R0, 0xff, RZ, 0xc0, !PT ;  /* 0x000000ff00007812 */ /* 0x020fc800078ec0ff */
[----:B------:R-:W-:-:S05]  /*c4b0*/  F2FP.F16.E4M3.UNPACK_B R0, R0 ;  /* 0x00000000ff00723e */ /* 0x000fca00020006ff */
[----:B------:R-:W-:-:S05]  /*c4c0*/  HADD2.F32 R0, -RZ, R0.H0_H0 ;  /* 0x20000000ff007230 */ /* 0x000fca0000004100 */
[----:B------:R-:W-:-:S04]  /*c4d0*/  FMUL R0, R0, UR21 ;  /* 0x0000001500007c20 */ /* 0x000fc80008400000 */
[----:B--2---:R-:W-:-:S05]  /*c4e0*/  FFMA R0, R2, UR20, R0 ;  /* 0x0000001402007c23 */ /* 0x004fca0008000000 */
[----:B0-----:R-:W-:-:S05]  /*c4f0*/  F2FP.SATFINITE.E4M3.F32.PACK_AB_MERGE_C R3, RZ, R0, RZ ;  /* 0x00000000ff03723e */ /* 0x001fca00048070ff */
[----:B------:R0:W-:Y:S01]  /*c500*/  STG.E.U8 desc[UR16][R28.64+0x79], R3 ;  /* 0x000079031c007986 */ /* 0x0001e2000c101110 */
[----:B------:R-:W-:Y:S05]  /*c510*/  BRA `(.L_x_296) ;  /* 0x0000002000887947 */ /* 0x000fea0003800000 */
.L_x_39:
[C---:B------:R-:W-:Y:S01]  /*c520*/  ISETP.GE.AND P5, PT, R42.reuse, 0x1, PT ;  /* 0x000000012a00780c */ /* 0x040fe20003fa6270 */
[----:B------:R-:W-:Y:S01]  /*c530*/  FMUL R225, R225, UR20 ;  /* 0x00000014e1e17c20 */ /* 0x000fe20008400000 */
[----:B------:R-:W2:Y:S01]  /*c540*/  LDL.LU R227, [R1+0x14] ;  /* 0x0000140001e37983 */ /* 0x000ea20000300800 */
[----:B------:R-:W-:Y:S02]  /*c550*/  ISETP.GE.AND P2, PT, R42, 0x9, PT ;  /* 0x000000092a00780c */ /* 0x000fe40003f46270 */
[C---:B------:R-:W-:Y:S02]  /*c560*/  ISETP.LT.OR P1, PT, R41.reuse, 0x2, !P5 ;  /* 0x000000022900780c */ /* 0x040fe40006f21670 */
[----:B------:R-:W-:Y:S02]  /*c570*/  F2FP.SATFINITE.E4M3.F32.PACK_AB_MERGE_C R225, RZ, R225, RZ ;  /* 0x000000e1ffe1723e */ /* 0x000fe400048070ff */
[C---:B------:R-:W-:Y:S01]  /*c580*/  ISETP.LT.OR P3, PT, R41.reuse, 0x1, !P5 ;  /* 0x000000012900780c */ /* 0x040fe20006f61670 */
[----:B------:R-:W-:Y:S01]  /*c590*/  FMUL R226, R226, UR20 ;  /* 0x00000014e2e27c20 */ /* 0x000fe20008400000 */
[----:B------:R-:W-:Y:S01]  /*c5a0*/  ISETP.LT.OR P6, PT, R41, 0x1, !P2 ;  /* 0x000000012900780c */ /* 0x000fe200057c1670 */
[----:B------:R-:W-:Y:S01]  /*c5b0*/  FMUL R223, R223, UR20 ;  /* 0x00000014dfdf7c20 */ /* 0x000fe20008400000 */
[----:B------:R-:W-:-:S05]  /*c5c0*/  FMUL R224, R224, UR20 ;  /* 0x00000014e0e07c20 */ /* 0x000fca0008400000 */
[----:B------:R-:W-:Y:S01]  /*c5d0*/  @!P1 STG.E.U8 desc[UR16][R24.64+0x1], R225 ;  /* 0x000001e118009986 */ /* 0x000fe2000c101110 */
[C---:B------:R-:W-:Y:S02]  /*c5e0*/  ISETP.LT.OR P1, PT, R41.reuse, 0x2, !P2 ;  /* 0x000000022900780c */ /* 0x040fe40005721670 */
[----:B------:R-:W-:Y:S02]  /*c5f0*/  F2FP.SATFINITE.E4M3.F32.PACK_AB_MERGE_C R33, RZ, R226, RZ ;  /* 0x000000e2ff21723e */ /* 0x000fe400048070ff */
[----:B------:R-:W-:Y:S02]  /*c600*/  F2FP.SATFINITE.E4M3.F32.PACK_AB_MERGE_C R223, RZ, R223, RZ ;  /* 0x000000dfffdf723e */ /* 0x000fe400048070ff */
[----:B------:R-:W-:Y:S01]  /*c610*/  F2FP.SATFINITE.E4M3.F32.PACK_AB_MERGE_C R35, RZ, R224, RZ ;  /* 0x000000e0ff23723e */ /* 0x000fe200048070ff */
[----:B------:R0:W-:Y:S01]  /*c620*/  @!P3 STG.E.U8 desc[UR16][R24.64], R33 ;  /* 0x000000211800b986 */ /* 0x0001e2000c101110 */
[----:B------:R-:W-:Y:S01]  /*c630*/  ISETP.LT.OR P3, PT, R41, 0x9, !P5 ;  /* 0x000000092900780c */ /* 0x000fe20006f61670 */
[----:B------:R-:W-:-:S02]  /*c640*/  FMUL R222, R222, UR20 ;  /* 0x00000014dede7c20 */ /* 0x000fc40008400000 */
[----:B------:R1:W-:Y:S01]  /*c650*/  @!P6 STG.E.U8 desc[UR16][R26.64], R35 ;  /* 0x000000231a00e986 */ /* 0x0003e2000c101110 */
[----:B------:R-:W-:-:S03]  /*c660*/  ISETP.LT.OR P6, PT, R41, 0x9, !P2 ;  /* 0x000000092900780c */ /* 0x000fc600057c1670 */
[----:B------:R-:W-:Y:S01]  /*c670*/  @!P1 STG.E.U8 desc[UR16][R26.64+0x1], R223 ;  /* 0x000001df1a009986 */ /* 0x000fe2000c101110 */
[----:B------:R-:W-:Y:S01]  /*c680*/  ISETP.LT.OR P1, PT, R41, 0xa, !P5 ;  /* 0x0000000a2900780c */ /* 0x000fe20006f21670 */
[----:B------:R-:W-:Y:S01]  /*c690*/  FMUL R221, R221, UR20 ;  /* 0x00000014dddd7c20 */ /* 0x000fe20008400000 */
[----:B------:R-:W-:Y:S01]  /*c6a0*/  FMUL R220, R220, UR20 ;  /* 0x00000014dcdc7c20 */ /* 0x000fe20008400000 */
[----:B------:R-:W-:Y:S01]  /*c6b0*/  F2FP.SATFINITE.E4M3.F32.PACK_AB_MERGE_C R37, RZ, R222, RZ ;  /* 0x000000deff25723e */ /* 0x000fe200048070ff */
[----:B------:R-:W-:Y:S01]  /*c6c0*/  FMUL R219, R219, UR20 ;  /* 0x00000014dbdb7c20 */ /* 0x000fe20008400000 */
[----:B------:R-:W-:Y:S01]  /*c6d0*/  FMUL R218, R218, UR20 ;  /* 0x00000014dada7c20 */ /* 0x000fe20008400000 */
[----:B------:R-:W-:Y:S01]  /*c6e0*/  F2FP.SATFINITE.E4M3.F32.PACK_AB_MERGE_C R221, RZ, R221, RZ ;  /* 0x000000ddffdd723e */ /* 0x000fe200048070ff */
[----:B------:R-:W-:Y:S01]  /*c6f0*/  FMUL R217, R217, UR20 ;  /* 0x00000014d9d97c20 */ /* 0x000fe20008400000 */
[----:B0-----:R-:W-:Y:S01]  /*c700*/  F2FP.SATFINITE.E4M3.F32.PACK_AB_MERGE_C R33, RZ, R220, RZ ;  /* 0x000000dcff21723e */ /* 0x001fe200048070ff */
[----:B------:R-:W-:Y:S01]  /*c710*/  @!P3 STG.E.U8 desc[UR16][R24.64+0x8], R37 ;  /* 0x000008251800b986 */ /* 0x000fe2000c101110 */
[----:B------:R-:W-:-:S03]  /*c720*/  ISETP.LT.OR P3, PT, R41, 0xa, !P2 ;  /* 0x0000000a2900780c */ /* 0x000fc60005761670 */
[----:B------:R-:W-:Y:S01]  /*c730*/  @!P1 STG.E.U8 desc[UR16][R24.64+0x9], R221 ;  /* 0x000009dd18009986 */ /* 0x000fe2000c101110 */
[----:B------:R-:W-:-:S03]  /*c740*/  ISETP.LT.OR P1, PT, R41, 0x11, !P5 ;  /* 0x000000112900780c */ /* 0x000fc60006f21670 */
[----:B------:R0:W-:Y:S01]  /*c750*/  @!P6 STG.E.U8 desc[UR16][R26.64+0x8], R33 ;  /* 0x000008211a00e986 */ /* 0x0001e2000c101110 */
[----:B------:R-:W-:Y:S02]  /*c760*/  ISETP.LT.OR P6, PT, R41, 0x12, !P5 ;  /* 0x000000122900780c */ /* 0x000fe40006fc1670 */
[----:B------:R-:W-:Y:S01]  /*c770*/  F2FP.SATFINITE.E4M3.F32.PACK_AB_MERGE_C R219, RZ, R219, RZ ;  /* 0x000000dbffdb723e */ /* 0x000fe200048070ff */
[----:B------:R-:W-:Y:S01]  /*c780*/  FMUL R215, R215, UR20 ;  /* 0x00000014d7d77c20 */ /* 0x000fe20008400000 */
[----:B-1----:R-:W-:Y:S01]  /*c790*/  F2FP.SATFINITE.E4M3.F32.PACK_AB_MERGE_C R35, RZ, R218, RZ ;  /* 0x000000daff23723e */ /* 0x002fe200048070ff */
[----:B------:R-:W-:Y:S01]  /*c7a0*/  FMUL R216, R216, UR20 ;  /* 0x00000014d8d87c20 */ /* 0x000fe20008400000 */
[----:B------:R-:W-:Y:S01]  /*c7b0*/  F2FP.SATFINITE.E4M3.F32.PACK_AB_MERGE_C R217, RZ, R217, RZ ;  /* 0x000000d9ffd9723e */ /* 0x000fe200048070ff */
[----:B------:R-:W-:Y:S01]  /*c7c0*/  @!P3 STG.E.U8 desc[UR16][R26.64+0x9], R219 ;  /* 0x000009db1a00b986 */ /* 0x000fe2000c101110 */
[----:B------:R-:W-:-:S03]  /*c7d0*/  ISETP.LT.OR P3, PT, R41, 0x12, !P2 ;  /* 0x000000122900780c */ /* 0x000fc60005761670 */
[----:B------:R1:W-:Y:S01]  /*c7e0*/  @!P1 STG.E.U8 desc[UR16][R24.64+0x10], R35 ;  /* 0x0000102318009986 */ /* 0x0003e2000c101110 */
[----:B------:R-:W-:-:S03]  /*c7f0*/  ISETP.LT.OR P1, PT, R41, 0x11, !P2 ;  /* 0x000000112900780c */ /* 0x000fc60005721670 */
[----:B------:R-:W-:Y:S01]  /*c800*/  @!P6 STG.E.U8 desc[UR16][R24.64+0x11], R217 ;  /* 0x000011d91800e986 */ /* 0x000fe2000c101110 */
[----:B------:R-:W-:Y:S01]  /*c810*/  ISETP.LT.OR P6, PT, R41, 0x19, !P5 ;  /* 0x000000192900780c */ /* 0x000fe20006fc1670 */
[----:B------:R-:W-:Y:S01]  /*c820*/  FMUL R214, R214, UR20 ;  /* 0x00000014d6d67c20 */ /* 0x000fe20008400000 */
[----:B------:R-:W-:Y:S01]  /*c830*/  F2FP.SATFINITE.E4M3.F32.PACK_AB_MERGE_C R215, RZ, R215, RZ ;  /* 0x000000d7ffd7723e */ /* 0x000fe200048070ff */
[----:B------:R-:W-:Y:S01]  /*c840*/  FMUL R213, R213, UR20 ;  /* 0x00000014d5d57c20 */ /* 0x000fe20008400000 */
[----:B0-----:R-:W-:Y:S01]  /*c850*/  F2FP.SATFINITE.E4M3.F32.PACK_AB_MERGE_C R33, RZ, R216, RZ ;  /* 0x000000d8ff21723e */ /* 0x001fe200048070ff */
[----:B------:R-:W-:Y:S01]  /*c860*/  FMUL R212, R212, UR20 ;  /* 0x00000014d4d47c20 */ /* 0x000fe20008400000 */
[----:B------:R-:W-:Y:S01]  /*c870*/  F2FP.SATFINITE.E4M3.F32.PACK_AB_MERGE_C R37, RZ, R214, RZ ;  /* 0x000000d6ff25723e */ /* 0x000fe200048070ff */
[----:B------:R-:W-:Y:S01]  /*c880*/  @!P3 STG.E.U8 desc[UR16][R26.64+0x11], R215 ;  /* 0x000011d71a00b986 */ /* 0x000fe2000c101110 */
[----:B------:R-:W-:-:S03]  /*c890*/  ISETP.LT.OR P3, PT, R41, 0x1a, !P5 ;  /* 0x0000001a2900780c */ /* 0x000fc60006f61670 */
[----:B------:R0:W-:Y:S01]  /*c8a0*/  @!P1 STG.E.U8 desc[UR16][R26.64+0x10], R33 ;  /* 0x000010211a009986 */ /* 0x0001e2000c101110 */
[----:B------:R-:W-:-:S03]  /*c8b0*/  ISETP.LT.OR P1, PT, R41, 0x19, !P2 ;  /* 0x000000192900780c */ /* 0x000fc60005721670 */
[----:B------:R4:W-:Y:S01]  /*c8c0*/  @!P6 STG.E.U8 desc[UR16][R24.64+0x18], R37 ;  /* 0x000018251800e986 */ /* 0x0009e2000c101110 */
[----:B------:R-:W-:Y:S01]  /*c8d0*/  ISETP.LT.OR P6, PT, R41, 0x1a, !P2 ;  /* 0x0000001a2900780c */ /* 0x000fe200057c1670 */
[----:B------:R-:W-:Y:S01]  /*c8e0*/  FMUL R211, R211, UR20 ;  /* 0x00000014d3d37c20 */ /* 0x000fe20008400000 */
        /* <DEDUP_REMOVED lines=16> */
[----:B----4-:R-:W-:Y:S01]  /*c9f0*/  F2FP.SATFINITE.E4M3.F32.PACK_AB_MERGE_C R37, RZ, R208, RZ ;  /* 0x000000d0ff25723e */ /* 0x010fe200048070ff */
        /* <DEDUP_REMOVED lines=42> */
[----:B------:R-:W-:Y:S02]  /*cca0*/  FMUL R196, R196, UR20 ;  /* 0x00000014c4c47c20 */ /* 0x000fe40008400000 */
[----:B------:R-:W3:Y:S01]  /*ccb0*/  LDL.LU R225, [R1+0x10] ;  /* 0x0000100001e17983 */ /* 0x000ee20000300800 */
[----:B------:R-:W-:-:S03]  /*ccc0*/  F2FP.SATFINITE.E4M3.F32.PACK_AB_MERGE_C R197, RZ, R197, RZ ;  /* 0x000000c5ffc5723e */ /* 0x000fc600048070ff */
[----:B------:R-:W2:Y:S01]  /*ccd0*/  LDL.LU R226, [R1+0xc] ;  /* 0x00000c0001e27983 */ /* 0x000ea20000300800 */
[----:B0-----:R-:W-:-:S03]  /*cce0*/  F2FP.SATFINITE.E4M3.F32.PACK_AB_MERGE_C R33, RZ, R198, RZ ;  /* 0x000000c6ff21723e */ /* 0x001fc600048070ff */
[----:B------:R-:W3:Y:S01]  /*ccf0*/  LDL.LU R224, [R1+0x8] ;  /* 0x0000080001e07983 */ /* 0x000ee20000300800 */
[----:B----4-:R-:W-:-:S03]  /*cd00*/  F2FP.SATFINITE.E4M3.F32.PACK_AB_MERGE_C R37, RZ, R196, RZ ;  /* 0x000000c4ff25723e */ /* 0x010fc600048070ff */
[----:B------:R-:W4:Y:S04]  /*cd10*/  LDL.LU R223, [R1] ;  /* 0x0000000001df7983 */ /* 0x000f280000300800 */
[----:B------:R-:W2:Y:S04]  /*cd20*/  LDL.LU R222, [R1+0x18] ;  /* 0x0000180001de7983 */ /* 0x000ea80000300800 */
[----:B------:R-:W2:Y:S01]  /*cd30*/  LDL.LU R220, [R1+0x4] ;  /* 0x0000040001dc7983 */ /* 0x000ea20000300800 */
[----:B------:R-:W-:Y:S01]  /*cd40*/  FMUL R195, R195, UR20 ;  /* 0x00000014c3c37c20 */ /* 0x000fe20008400000 */
[----:B------:R-:W-:Y:S01]  /*cd50*/  FMUL R194, R194, UR20 ;  /* 0x00000014c2c27c20 */ /* 0x000fe20008400000 */
[----:B------:R-:W-:Y:S01]  /*cd60*/  FMUL R193, R193, UR20 ;  /* 0x00000014c1c17c20 */ /* 0x000fe20008400000 */
[----:B------:R-:W-:Y:S01]  /*cd70*/  @!P3 STG.E.U8 desc[UR16][R24.64+0x39], R197 ;  /* 0x000039c51800b986 */ /* 0x000fe2000c101110 */
[----:B------:R-:W-:Y:S01]  /*cd80*/  ISETP.LT.OR P3, PT, R41, 0x3a, !P2 ;  /* 0x0000003a2900780c */ /* 0x000fe20005761670 */
[----:B------:R-:W-:Y:S01]  /*cd90*/  FMUL R191, R191, UR20 ;  /* 0x00000014bfbf7c20 */ /* 0x000fe20008400000 */
[----:B------:R-:W-:Y:S01]  /*cda0*/  F2FP.SATFINITE.E4M3.F32.PACK_AB_MERGE_C R195, RZ, R195, RZ ;  /* 0x000000c3ffc3723e */ /* 0x000fe200048070ff */
[----:B------:R0:W-:Y:S01]  /*cdb0*/  @!P1 STG.E.U8 desc[UR16][R24.64+0x38], R33 ;  /* 0x0000382118009986 */ /* 0x0001e2000c101110 */
[C---:B------:R-:W-:Y:S01]  /*cdc0*/  ISETP.LT.OR P1, PT, R41.reuse, 0x41, !P5 ;  /* 0x000000412900780c */ /* 0x040fe20006f21670 */
[----:B------:R-:W-:Y:S01]  /*cdd0*/  FMUL R192, R192, UR20 ;  /* 0x00000014c0c07c20 */ /* 0x000fe20008400000 */
[----:B-1----:R-:W-:Y:S01]  /*cde0*/  F2FP.SATFINITE.E4M3.F32.PACK_AB_MERGE_C R35, RZ, R194, RZ ;  /* 0x000000c2ff23723e */ /* 0x002fe200048070ff */
[----:B------:R1:W-:Y:S01]  /*cdf0*/  @!P6 STG.E.U8 desc[UR16][R26.64+0x38], R37 ;  /* 0x000038251a00e986 */ /* 0x0003e2000c101110 */
[----:B------:R-:W-:Y:S01]  /*ce00*/  ISETP.LT.OR P6, PT, R41, 0x42, !P5 ;  /* 0x000000422900780c */ /* 0x000fe20006fc1670 */
[----:B------:R-:W-:Y:S01]  /*ce10*/  FMUL R190, R190, UR20 ;  /* 0x00000014bebe7c20 */ /* 0x000fe20008400000 */
[----:B------:R-:W-:Y:S01]  /*ce20*/  F2FP.SATFINITE.E4M3.F32.PACK_AB_MERGE_C R193, RZ, R193, RZ ;  /* 0x000000c1ffc1723e */ /* 0x000fe200048070ff */
[----:B------:R-:W-:Y:S01]  /*ce30*/  FMUL R189, R189, UR20 ;  /* 0x00000014bdbd7c20 */ /* 0x000fe20008400000 */
[----:B------:R-:W-:Y:S01]  /*ce40*/  F2FP.SATFINITE.E4M3.F32.PACK_AB_MERGE_C R191, RZ, R191, RZ ;  /* 0x000000bfffbf723e */ /* 0x000fe200048070ff */
[----:B------:R-:W-:Y:S01]  /*ce50*/  @!P3 STG.E.U8 desc[UR16][R26.64+0x39], R195 ;  /* 0x000039c31a00b986 */ /* 0x000fe2000c101110 */
[C---:B------:R-:W-:Y:S01]  /*ce60*/  ISETP.LT.OR P3, PT, R41.reuse, 0x42, !P2 ;  /* 0x000000422900780c */ /* 0x040fe20005761670 */
[----:B------:R-:W-:Y:S01]  /*ce70*/  FMUL R188, R188, UR20 ;  /* 0x00000014bcbc7c20 */ /* 0x000fe20008400000 */
[----:B0-----:R-:W-:Y:S01]  /*ce80*/  F2FP.SATFINITE.E4M3.F32.PACK_AB_MERGE_C R33, RZ, R192, RZ ;  /* 0x000000c0ff21723e */ /* 0x001fe200048070ff */
[----:B------:R0:W-:Y:S01]  /*ce90*/  @!P1 STG.E.U8 desc[UR16][R24.64+0x40], R35 ;  /* 0x0000402318009986 */ /* 0x0001e2000c101110 */
[----:B------:R-:W-:Y:S01]  /*cea0*/  ISETP.LT.OR P1, PT, R41, 0x41, !P2 ;  /* 0x000000412900780c */ /* 0x000fe20005721670 */
[----:B------:R-:W-:Y:S01]  /*ceb0*/  FMUL R187, R187, UR20 ;  /* 0x00000014bbbb7c20 */ /* 0x000fe20008400000 */
[----:B-1----:R-:W-:Y:S01]  /*cec0*/  F2FP.SATFINITE.E4M3.F32.PACK_AB_MERGE_C R37, RZ, R190, RZ ;  /* 0x000000beff25723e */ /* 0x002fe200048070ff */
[----:B------:R-:W-:Y:S01]  /*ced0*/  @!P6 STG.E.U8 desc[UR16][R24.64+0x41], R193 ;  /* 0x000041c11800e986 */ /* 0x000fe2000c101110 */
        /* <DEDUP_REMOVED lines=12> */
[----:B------:R-:W-:Y:S01]  /*cfa0*/  F2FP.SATFINITE.E4M3.F32.PACK_AB_MERGE_C R185, RZ, R185, RZ ;  /* 0x000000b9ffb9723e */ /* 0x000fe200048070ff */
[----:B------:R1:W-:Y:S01]  /*cfb0*/  @!P6 STG.E.U8 desc[UR16][R24.64+0x48], R37 ;  /* 0x000048251800e986 */ /* 0x0003e2000c101110 */
[----:B------:R-:W-:Y:S01]  /*cfc0*/  ISETP.LT.OR P6, PT, R41, 0x4a, !P2 ;  /* 0x0000004a2900780c */ /* 0x000fe200057c1670 */
[----:B------:R-:W-:Y:S01]  /*cfd0*/  FMUL R182, R182, UR20 ;  /* 0x00000014b6b67c20 */ /* 0x000fe20008400000 */
[----:B------:R-:W-:Y:S01]  /*cfe0*/  FMUL R181, R181, UR20 ;  /* 0x00000014b5b57c20 */ /* 0x000fe20008400000 */
[----:B------:R-:W-:Y:S01]  /*cff0*/  F2FP.SATFINITE.E4M3.F32.PACK_AB_MERGE_C R183, RZ, R183, RZ ;  /* 0x000000b7ffb7723e */ /* 0x000fe200048070ff */
[----:B------:R-:W-:Y:S01]  /*d000*/  FMUL R180, R180, UR20 ;  /* 0x00000014b4b47c20 */ /* 0x000fe20008400000 */
[----:B------:R-:W-:Y:S01]  /*d010*/  @!P3 STG.E.U8 desc[UR16][R24.64+0x49], R189 ;  /* 0x000049bd1800b986 */ /* 0x000fe2000c101110 */
[----:B------:R-:W-:Y:S01]  /*d020*/  ISETP.LT.OR P3, PT, R41, 0x52, !P5 ;  /* 0x000000522900780c */ /* 0x000fe20006f61670 */
[----:B------:R-:W-:Y:S01]  /*d030*/  FMUL R179, R179, UR20 ;  /* 0x00000014b3b37c20 */ /* 0x000fe20008400000 */
[----:B0-----:R-:W-:Y:S01]  /*d040*/  F2FP.SATFINITE.E4M3.F32.PACK_AB_MERGE_C R33, RZ, R186, RZ ;  /* 0x000000baff21723e */ /* 0x001fe200048070ff */
[----:B------:R0:W-:Y:S01]  /*d050*/  @!P1 STG.E.U8 desc[UR16][R26.64+0x48], R35 ;  /* 0x000048231a009986 */ /* 0x0001e2000c101110 */
[C---:B------:R-:W-:Y:S01]  /*d060*/  ISETP.LT.OR P1, PT, R41.reuse, 0x51, !P5 ;  /* 0x000000512900780c */ /* 0x040fe20006f21670 */
        /* <DEDUP_REMOVED lines=13> */
[C---:B------:R-:W-:Y:S01]  /*d140*/  ISETP.LT.OR P1, PT, R41.reuse, 0x59, !P5 ;  /* 0x000000592900780c */ /* 0x040fe20006f21670 */
[----:B------:R-:W-:Y:S01]  /*d150*/  FMUL R174, R174, UR20 ;  /* 0x00000014aeae7c20 */ /* 0x000fe20008400000 */
[----:B------:R-:W-:Y:S01]  /*d160*/  F2FP.SATFINITE.E4M3.F32.PACK_AB_MERGE_C R177, RZ, R177, RZ ;  /* 0x000000b1ffb1723e */ /* 0x000fe200048070ff */
[----:B------:R1:W-:Y:S01]  /*d170*/  @!P6 STG.E.U8 desc[UR16][R26.64+0x50], R37 ;  /* 0x000050251a00e986 */ /* 0x0003e2000c101110 */
[----:B------:R-:W-:Y:S01]  /*d180*/  ISETP.LT.OR P6, PT, R41, 0x5a, !P5 ;  /* 0x0000005a2900780c */ /* 0x000fe20006fc1670 */
[----:B------:R-:W-:Y:S01]  /*d190*/  FMUL R173, R173, UR20 ;  /* 0x00000014adad7c20 */ /* 0x000fe20008400000 */
[----:B------:R-:W-:Y:S01]  /*d1a0*/  F2FP.SATFINITE.E4M3.F32.PACK_AB_MERGE_C R175, RZ, R175, RZ ;  /* 0x000000afffaf723e */ /* 0x000fe200048070ff */
[----:B------:R-:W-:Y:S01]  /*d1b0*/  FMUL R172, R172, UR20 ;  /* 0x00000014acac7c20 */ /* 0x000fe20008400000 */
[----:B------:R-:W-:Y:S01]  /*d1c0*/  FMUL R171, R171, UR20 ;  /* 0x00000014abab7c20 */ /* 0x000fe20008400000 */
        /* <DEDUP_REMOVED lines=42> */
[----:B------:R1:W-:Y:S01]  /*d470*/  @!P3 STG.E.U8 desc[UR16][R24.64+0x68], R33 ;  /* 0x000068211800b986 */ /* 0x0003e2000c101110 */
[----:B------:R-:W-:Y:S01]  /*d480*/  ISETP.LT.OR P3, PT, R41, 0x6a, !P2 ;  /* 0x0000006a2900780c */ /* 0x000fe20005761670 */
[----:B------:R-:W-:Y:S01]  /*d490*/  FMUL R158, R158, UR20 ;  /* 0x000000149e9e7c20 */ /* 0x000fe20008400000 */
[----:B0-----:R-:W-:Y:S01]  /*d4a0*/  F2FP.SATFINITE.E4M3.F32.PACK_AB_MERGE_C R35, RZ, R170, RZ ;  /* 0x000000aaff23723e */ /* 0x001fe200048070ff */
[----:B------:R-:W-:Y:S01]  /*d4b0*/  FMUL R157, R157, UR20 ;  /* 0x000000149d9d7c20 */ /* 0x000fe20008400000 */
[----:B------:R-:W-:Y:S01]  /*d4c0*/  F2FP.SATFINITE.E4M3.F32.PACK_AB_MERGE_C R159, RZ, R159, RZ ;  /* 0x0000009fff9f723e */ /* 0x000fe200048070ff */
[----:B------:R-:W-:Y:S01]  /*d4d0*/  FMUL R156, R156, UR20 ;  /* 0x000000149c9c7c20 */ /* 0x000fe20008400000 */
[----:B------:R-:W-:Y:S01]  /*d4e0*/  FMUL R155, R155, UR20 ;  /* 0x000000149b9b7c20 */ /* 0x000fe20008400000 */
[----:B------:R-:W-:Y:S01]  /*d4f0*/  @!P6 STG.E.U8 desc[UR16][R24.64+0x69], R173 ;  /* 0x000069ad1800e986 */ /* 0x000fe2000c101110 */
[----:B------:R-:W-:Y:S01]  /*d500*/  ISETP.LT.OR P6, PT, R41, 0x71, !P5 ;  /* 0x000000712900780c */ /* 0x000fe20006fc1670 */
[----:B------:R-:W-:Y:S01]  /*d510*/  FMUL R153, R153, UR20 ;  /* 0x0000001499997c20 */ /* 0x000fe20008400000 */
[----:B------:R-:W-:Y:S01]  /*d520*/  F2FP.SATFINITE.E4M3.F32.PACK_AB_MERGE_C R157, RZ, R157, RZ ;  /* 0x0000009dff9d723e */ /* 0x000fe200048070ff */
[----:B------:R-:W-:Y:S01]  /*d530*/  @!P1 STG.E.U8 desc[UR16][R26.64+0x68], R37 ;  /* 0x000068251a009986 */ /* 0x000fe2000c101110 */
        /* <DEDUP_REMOVED lines=12> */
[----:B------:R-:W-:Y:S01]  /*d600*/  FMUL R21, R21, UR20 ;  /* 0x0000001415157c20 */ /* 0x000fe20008400000 */
[----:B------:R-:W-:Y:S01]  /*d610*/  @!P1 STG.E.U8 desc[UR16][R24.64+0x71], R169 ;  /* 0x000071a918009986 */ /* 0x000fe2000c101110 */
[----:B------:R-:W-:Y:S01]  /*d620*/  ISETP.LT.OR P1, PT, R41, 0x79, !P5 ;  /* 0x000000792900780c */ /* 0x000fe20006f21670 */
[----:B------:R-:W-:Y:S01]  /*d630*/  FMUL R19, R19, UR20 ;  /* 0x0000001413137c20 */ /* 0x000fe20008400000 */
[C---:B------:R-:W-:Y:S01]  /*d640*/  ISETP.LT.OR P5, PT, R41.reuse, 0x7a, !P5 ;  /* 0x0000007a2900780c */ /* 0x040fe20006fa1670 */
[----:B------:R1:W-:Y:S01]  /*d650*/  @!P3 STG.E.U8 desc[UR16][R26.64+0x70], R33 ;  /* 0x000070211a00b986 */ /* 0x0003e2000c101110 */
[C---:B------:R-:W-:Y:S01]  /*d660*/  ISETP.LT.OR P3, PT, R41.reuse, 0x79, !P2 ;  /* 0x000000792900780c */ /* 0x040fe20005761670 */
[----:B------:R-:W-:Y:S01]  /*d670*/  FMUL R20, R20, UR20 ;  /* 0x0000001414147c20 */ /* 0x000fe20008400000 */
[----:B------:R-:W-:Y:S01]  /*d680*/  ISETP.LT.OR P2, PT, R41, 0x7a, !P2 ;  /* 0x0000007a2900780c */ /* 0x000fe20005741670 */
[----:B------:R-:W-:Y:S01]  /*d690*/  FMUL R18, R18, UR20 ;  /* 0x0000001412127c20 */ /* 0x000fe20008400000 */
[----:B0-----:R-:W-:Y:S01]  /*d6a0*/  F2FP.SATFINITE.E4M3.F32.PACK_AB_MERGE_C R35, RZ, R166, RZ ;  /* 0x000000a6ff23723e */ /* 0x001fe200048070ff */
[----:B------:R-:W-:Y:S01]  /*d6b0*/  @!P6 STG.E.U8 desc[UR16][R26.64+0x71], R167 ;  /* 0x000071a71a00e986 */ /* 0x000fe2000c101110 */
[----:B------:R-:W-:Y:S01]  /*d6c0*/  F2FP.SATFINITE.E4M3.F32.PACK_AB_MERGE_C R23, RZ, R23, RZ ;  /* 0x00000017ff17723e */ /* 0x000fe200048070ff */
[----:B------:R-:W-:Y:S01]  /*d6d0*/  FMUL R17, R17, UR20 ;  /* 0x0000001411117c20 */ /* 0x000fe20008400000 */
[----:B------:R-:W-:Y:S01]  /*d6e0*/  F2FP.SATFINITE.E4M3.F32.PACK_AB_MERGE_C R21, RZ, R21, RZ ;  /* 0x00000015ff15723e */ /* 0x000fe200048070ff */
[----:B------:R0:W-:Y:S01]  /*d6f0*/  @!P1 STG.E.U8 desc[UR16][R24.64+0x78], R35 ;  /* 0x0000782318009986 */ /* 0x0001e2000c101110 */
[----:B------:R-:W-:Y:S01]  /*d700*/  ISETP.GE.AND P1, PT, R42, 0x81, PT ;  /* 0x000000812a00780c */ /* 0x000fe20003f26270 */
[----:B------:R-:W-:Y:S01]  /*d710*/  FMUL R16, R16, UR20 ;  /* 0x0000001410107c20 */ /* 0x000fe20008400000 */
[----:B-1----:R-:W-:Y:S01]  /*d720*/  F2FP.SATFINITE.E4M3.F32.PACK_AB_MERGE_C R33, RZ, R164, RZ ;  /* 0x000000a4ff21723e */ /* 0x002fe200048070ff */
[----:B------:R1:W-:Y:S01]  /*d730*/  @!P5 STG.E.U8 desc[UR16][R24.64+0x79], R165 ;  /* 0x000079a51800d986 */ /* 0x0003e2000c101110 */
[----:B------:R-:W-:Y:S01]  /*d740*/  ISETP.LT.OR P5, PT, R41, 0x1, !P1 ;  /* 0x000000012900780c */ /* 0x000fe20004fa1670 */
[----:B------:R-:W-:Y:S01]  /*d750*/  FMUL R15, R15, UR20 ;  /* 0x000000140f0f7c20 */ /* 0x000fe20008400000 */
[----:B------:R-:W-:Y:S01]  /*d760*/  ISETP.LT.OR P6, PT, R41, 0x2, !P1 ;  /* 0x000000022900780c */ /* 0x000fe20004fc1670 */
[----:B------:R1:W-:Y:S01]  /*d770*/  @!P3 STG.E.U8 desc[UR16][R26.64+0x78], R33 ;  /* 0x000078211a00b986 */ /* 0x0003e2000c101110 */
[----:B------:R-:W-:Y:S01]  /*d780*/  ISETP.GE.AND P3, PT, R42, 0x89, PT ;  /* 0x000000892a00780c */ /* 0x000fe20003f66270 */
[----:B------:R-:W-:Y:S01]  /*d790*/  FMUL R13, R13, UR20 ;  /* 0x000000140d0d7c20 */ /* 0x000fe20008400000 */
[----:B------:R-:W-:Y:S01]  /*d7a0*/  F2FP.SATFINITE.E4M3.F32.PACK_AB_MERGE_C R19, RZ, R19, RZ ;  /* 0x00000013ff13723e */ /* 0x000fe200048070ff */
[----:B------:R1:W-:Y:S01]  /*d7b0*/  @!P2 STG.E.U8 desc[UR16][R26.64+0x79], R163 ;  /* 0x000079a31a00a986 */ /* 0x0003e2000c101110 */
[----:B0-----:R-:W-:Y:S01]  /*d7c0*/  F2FP.SATFINITE.E4M3.F32.PACK_AB_MERGE_C R35, RZ, R162, RZ ;  /* 0x000000a2ff23723e */ /* 0x001fe200048070ff */
[----:B------:R-:W-:Y:S01]  /*d7d0*/  FMUL R14, R14, UR20 ;  /* 0x000000140e0e7c20 */ /* 0x000fe20008400000 */
[C---:B------:R-:W-:Y:S01]  /*d7e0*/  ISETP.LT.OR P2, PT, R41.reuse, 0x1, !P3 ;  /* 0x000000012900780c */ /* 0x040fe20005f41670 */
[----:B------:R-:W-:Y:S01]  /*d7f0*/  FMUL R12, R12, UR20 ;  /* 0x000000140c0c7c20 */ /* 0x000fe20008400000 */
[----:B-1----:R-:W-:Y:S01]  /*d800*/  F2FP.SATFINITE.E4M3.F32.PACK_AB_MERGE_C R25, RZ, R160, RZ ;  /* 0x000000a0ff19723e */ /* 0x002fe200048070ff */
[----:B------:R-:W-:Y:S01]  /*d810*/  @!P5 STG.E.U8 desc[UR16][R30.64], R35 ;  /* 0x000000231e00d986 */ /* 0x000fe2000c101110 */
[----:B------:R-:W-:Y:S01]  /*d820*/  ISETP.LT.OR P5, PT, R41, 0x2, !P3 ;  /* 0x000000022900780c */ /* 0x000fe20005fa1670 */
[----:B------:R-:W-:Y:S01]  /*d830*/  FMUL R11, R11, UR20 ;  /* 0x000000140b0b7c20 */ /* 0x000fe20008400000 */
[----:B------:R-:W-:Y:S01]  /*d840*/  F2FP.SATFINITE.E4M3.F32.PACK_AB_MERGE_C R33, RZ, R156, RZ ;  /* 0x0000009cff21723e */ /* 0x000fe200048070ff */
        /* <DEDUP_REMOVED lines=9> */
[----:B------:R-:W-:Y:S01]  /*d8e0*/  F2FP.SATFINITE.E4M3.F32.PACK_AB_MERGE_C R15, RZ, R15, RZ ;  /* 0x0000000fff0f723e */ /* 0x000fe200048070ff */
[----:B------:R-:W-:Y:S01]  /*d8f0*/  @!P5 STG.E.U8 desc[UR16][R28.64+0x1], R159 ;  /* 0x0000019f1c00d986 */ /* 0x000fe2000c101110 */
        /* <DEDUP_REMOVED lines=8> */
[----:B0-----:R-:W-:Y:S01]  /*d980*/  F2FP.SATFINITE.E4M3.F32.PACK_AB_MERGE_C R25, RZ, R154, RZ ;  /* 0x0000009aff19723e */ /* 0x001fe200048070ff */
[----:B------:R-:W-:Y:S01]  /*d990*/  FMUL R3, R3, UR20 ;  /* 0x0000001403037c20 */ /* 0x000fe20008400000 */
[----:B------:R-:W-:Y:S01]  /*d9a0*/  F2FP.SATFINITE.E4M3.F32.PACK_AB_MERGE_C R9, RZ, R9, RZ ;  /* 0x00000009ff09723e */ /* 0x000fe200048070ff */
[----:B------:R-:W-:Y:S01]  /*d9b0*/  FMUL R4, R4, UR20 ;  /* 0x0000001404047c20 */ /* 0x000fe20008400000 */
[----:B------:R-:W-:Y:S01]  /*d9c0*/  F2FP.SATFINITE.E4M3.F32.PACK_AB_MERGE_C R7, RZ, R7, RZ ;  /* 0x00000007ff07723e */ /* 0x000fe200048070ff */
[----:B------:R-:W-:Y:S01]  /*d9d0*/  @!P5 STG.E.U8 desc[UR16][R30.64+0x9], R157 ;  /* 0x0000099d1e00d986 */ /* 0x000fe2000c101110 */
[C---:B------:R-:W-:Y:S01]  /*d9e0*/  ISETP.LT.OR P5, PT, R41.reuse, 0x12, !P1 ;  /* 0x000000122900780c */ /* 0x040fe20004fa1670 */
[----:B-----5:R-:W-:Y:S01]  /*d9f0*/  FMUL R0, R0, UR20 ;  /* 0x0000001400007c20 */ /* 0x020fe20008400000 */
[----:B-1----:R-:W-:Y:S01]  /*da00*/  F2FP.SATFINITE.E4M3.F32.PACK_AB_MERGE_C R27, RZ, R152, RZ ;  /* 0x00000098ff1b723e */ /* 0x002fe200048070ff */
[----:B------:R0:W-:Y:S01]  /*da10*/  @!P2 STG.E.U8 desc[UR16][R28.64+0x8], R33 ;  /* 0x000008211c00a986 */ /* 0x0001e2000c101110 */
[C---:B------:R-:W-:Y:S01]  /*da20*/  ISETP.LT.OR P2, PT, R41.reuse, 0x11, !P1 ;  /* 0x000000112900780c */ /* 0x040fe20004f41670 */
[----:B------:R-:W-:Y:S01]  /*da30*/  FMUL R2, R2, UR20 ;  /* 0x0000001402027c20 */ /* 0x000fe20008400000 */
[----:B------:R-:W-:Y:S01]  /*da40*/  F2FP.SATFINITE.E4M3.F32.PACK_AB_MERGE_C R5, RZ, R5, RZ ;  /* 0x00000005ff05723e */ /* 0x000fe200048070ff */
[----:B------:R-:W-:Y:S01]  /*da50*/  @!P6 STG.E.U8 desc[UR16][R28.64+0x9], R155 ;  /* 0x0000099b1c00e986 */ /* 0x000fe2000c101110 */
[----:B------:R-:W-:-:S05]  /*da60*/  ISETP.LT.OR P6, PT, R41, 0x11, !P3 ;  /* 0x000000112900780c */ /* 0x000fca0005fc1670 */
[----:B------:R-:W-:Y:S01]  /*da70*/  @!P5 STG.E.U8 desc[UR16][R30.64+0x11], R153 ;  /* 0x000011991e00d986 */ /* 0x000fe2000c101110 */
[C---:B------:R-:W-:Y:S02]  /*da80*/  ISETP.LT.OR P5, PT, R41.reuse, 0x12, !P3 ;  /* 0x000000122900780c */ /* 0x040fe40005fa1670 */
[----:B0-----:R-:W-:Y:S01]  /*da90*/  F2FP.SATFINITE.E4M3.F32.PACK_AB_MERGE_C R33, RZ, R22, RZ ;  /* 0x00000016ff21723e */ /* 0x001fe200048070ff */
[----:B------:R0:W-:Y:S01]  /*daa0*/  @!P2 STG.E.U8 desc[UR16][R30.64+0x10], R25 ;  /* 0x000010191e00a986 */ /* 0x0001e2000c101110 */
[----:B------:R-:W-:-:S03]  /*dab0*/  ISETP.LT.OR P2, PT, R41, 0x19, !P1 ;  /* 0x000000192900780c */ /* 0x000fc60004f41670 */
[----:B------:R-:W-:Y:S01]  /*dac0*/  @!P6 STG.E.U8 desc[UR16][R28.64+0x10], R27 ;  /* 0x0000101b1c00e986 */ /* 0x000fe2000c101110 */
[----:B------:R-:W-:-:S05]  /*dad0*/  ISETP.LT.OR P6, PT, R41, 0x1a, !P1 ;  /* 0x0000001a2900780c */ /* 0x000fca0004fc1670 */
[----:B------:R1:W-:Y:S01]  /*dae0*/  @!P5 STG.E.U8 desc[UR16][R28.64+0x11], R23 ;  /* 0x000011171c00d986 */ /* 0x0003e2000c101110 */
[C---:B------:R-:W-:Y:S02]  /*daf0*/  ISETP.LT.OR P5, PT, R41.reuse, 0x1a, !P3 ;  /* 0x0000001a2900780c */ /* 0x040fe40005fa1670 */
[----:B0-----:R-:W-:Y:S01]  /*db00*/  F2FP.SATFINITE.E4M3.F32.PACK_AB_MERGE_C R25, RZ, R20, RZ ;  /* 0x00000014ff19723e */ /* 0x001fe200048070ff */
[----:B------:R-:W-:Y:S01]  /*db10*/  @!P2 STG.E.U8 desc[UR16][R30.64+0x18], R33 ;  /* 0x000018211e00a986 */ /* 0x000fe2000c101110 */
[----:B------:R-:W-:-:S03]  /*db20*/  ISETP.LT.OR P2, PT, R41, 0x19, !P3 ;  /* 0x000000192900780c */ /* 0x000fc60005f41670 */
[----:B------:R0:W-:Y:S01]  /*db30*/  @!P6 STG.E.U8 desc[UR16][R30.64+0x19], R21 ;  /* 0x000019151e00e986 */ /* 0x0001e2000c101110 */
[----:B------:R-:W-:Y:S02]  /*db40*/  ISETP.LT.OR P6, PT, R41, 0x21, !P1 ;  /* 0x000000212900780c */ /* 0x000fe40004fc1670 */
[----:B-1----:R-:W-:-:S03]  /*db50*/  F2FP.SATFINITE.E4M3.F32.PACK_AB_MERGE_C R23, RZ, R18, RZ ;  /* 0x00000012ff17723e */ /* 0x002fc600048070ff */
[----:B------:R1:W-:Y:S01]  /*db60*/  @!P5 STG.E.U8 desc[UR16][R28.64+0x19], R19 ;  /* 0x000019131c00d986 */ /* 0x0003e2000c101110 */
[----:B------:R-:W-:-:S03]  /*db70*/  ISETP.LT.OR P5, PT, R41, 0x22, !P1 ;  /* 0x000000222900780c */ /* 0x000fc60004fa1670 */
[----:B------:R-:W-:Y:S01]  /*db80*/  @!P2 STG.E.U8 desc[UR16][R28.64+0x18], R25 ;  /* 0x000018191c00a986 */ /* 0x000fe2000c101110 */
[C---:B------:R-:W-:Y:S02]  /*db90*/  ISETP.LT.OR P2, PT, R41.reuse, 0x21, !P3 ;  /* 0x000000212900780c */ /* 0x040fe40005f41670 */
[----:B0-----:R-:W-:Y:S01]  /*dba0*/  F2FP.SATFINITE.E4M3.F32.PACK_AB_MERGE_C R21, RZ, R16, RZ ;  /* 0x00000010ff15723e */ /* 0x001fe200048070ff */
[----:B------:R-:W-:Y:S01]  /*dbb0*/  @!P6 STG.E.U8 desc[UR16][R30.64+0x20], R23 ;  /* 0x000020171e00e986 */ /* 0x000fe2000c101110 */
[----:B------:R-:W-:Y:S02]  /*dbc0*/  ISETP.LT.OR P6, PT, R41, 0x22, !P3 ;  /* 0x000000222900780c */ /* 0x000fe40005fc1670 */
[----:B-1----:R-:W-:-:S03]  /*dbd0*/  F2FP.SATFINITE.E4M3.F32.PACK_AB_MERGE_C R19, RZ, R14, RZ ;  /* 0x0000000eff13723e */ /* 0x002fc600048070ff */
[----:B------:R0:W-:Y:S01]  /*dbe0*/  @!P5 STG.E.U8 desc[UR16][R30.64+0x21], R17 ;  /* 0x000021111e00d986 */ /* 0x0001e2000c101110 */
[----:B------:R-:W-:-:S03]  /*dbf0*/  ISETP.LT.OR P5, PT, R41, 0x2a, !P1 ;  /* 0x0000002a2900780c */ /* 0x000fc60004fa1670 */
[----:B------:R-:W-:Y:S01]  /*dc00*/  @!P2 STG.E.U8 desc[UR16][R28.64+0x20], R21 ;  /* 0x000020151c00a986 */ /* 0x000fe2000c101110 */
[----:B------:R-:W-:-:S03]  /*dc10*/  ISETP.LT.OR P2, PT, R41, 0x29, !P1 ;  /* 0x000000292900780c */ /* 0x000fc60004f41670 */
[----:B------:R1:W-:Y:S01]  /*dc20*/  @!P6 STG.E.U8 desc[UR16][R28.64+0x21], R15 ;  /* 0x0000210f1c00e986 */ /* 0x0003e2000c101110 */
[----:B------:R-:W-:Y:S02]  /*dc30*/  ISETP.LT.OR P6, PT, R41, 0x29, !P3 ;  /* 0x000000292900780c */ /* 0x000fe40005fc1670 */
[----:B0-----:R-:W-:-:S03]  /*dc40*/  F2FP.SATFINITE.E4M3.F32.PACK_AB_MERGE_C R17, RZ, R12, RZ ;  /* 0x0000000cff11723e */ /* 0x001fc600048070ff */
[----:B------:R0:W-:Y:S01]  /*dc50*/  @!P5 STG.E.U8 desc[UR16][R30.64+0x29], R13 ;  /* 0x0000290d1e00d986 */ /* 0x0001e2000c101110 */
[----:B------:R-:W-:-:S03]  /*dc60*/  ISETP.LT.OR P5, PT, R41, 0x2a, !P3 ;  /* 0x0000002a2900780c */ /* 0x000fc60005fa1670 */
[----:B------:R-:W-:Y:S01]  /*dc70*/  @!P2 STG.E.U8 desc[UR16][R30.64+0x28], R19 ;  /* 0x000028131e00a986 */ /* 0x000fe2000c101110 */
[C---:B------:R-:W-:Y:S02]  /*dc80*/  ISETP.LT.OR P2, PT, R41.reuse, 0x31, !P1 ;  /* 0x000000312900780c */ /* 0x040fe40004f41670 */
[----:B-1----:R-:W-:Y:S01]  /*dc90*/  F2FP.SATFINITE.E4M3.F32.PACK_AB_MERGE_C R15, RZ, R10, RZ ;  /* 0x0000000aff0f723e */ /* 0x002fe200048070ff */
[----:B------:R-:W-:Y:S01]  /*dca0*/  @!P6 STG.E.U8 desc[UR16][R28.64+0x28], R17 ;  /* 0x000028111c00e986 */ /* 0x000fe2000c101110 */
[----:B------:R-:W-:Y:S02]  /*dcb0*/  ISETP.LT.OR P6, PT, R41, 0x32, !P1 ;  /* 0x000000322900780c */ /* 0x000fe40004fc1670 */
[----:B0-----:R-:W-:-:S03]  /*dcc0*/  F2FP.SATFINITE.E4M3.F32.PACK_AB_MERGE_C R13, RZ, R8, RZ ;  /* 0x00000008ff0d723e */ /* 0x001fc600048070ff */
        /* <DEDUP_REMOVED lines=9> */
[----:B------:R4:W-:Y:S01]  /*dd60*/  @!P2 STG.E.U8 desc[UR16][R28.64+0x30], R13 ;  /* 0x0000300d1c00a986 */ /* 0x0009e2000c101110 */
[C---:B------:R-:W-:Y:S02]  /*dd70*/  ISETP.LT.OR P2, PT, R41.reuse, 0x39, !P3 ;  /* 0x000000392900780c */ /* 0x040fe40005f41670 */
[----:B-1----:R-:W-:Y:S01]  /*dd80*/  F2FP.SATFINITE.E4M3.F32.PACK_AB_MERGE_C R9, RZ, R4, RZ ;  /* 0x00000004ff09723e */ /* 0x002fe200048070ff */
[----:B------:R1:W-:Y:S01]  /*dd90*/  @!P6 STG.E.U8 desc[UR16][R30.64+0x38], R11 ;  /* 0x0000380b1e00e986 */ /* 0x0003e2000c101110 */
[C---:B------:R-:W-:Y:S02]  /*dda0*/  ISETP.LT.OR P6, PT, R41.reuse, 0x3a, !P3 ;  /* 0x0000003a2900780c */ /* 0x040fe40005fc1670 */
[----:B0-----:R-:W-:Y:S01]  /*ddb0*/  F2FP.SATFINITE.E4M3.F32.PACK_AB_MERGE_C R7, RZ, R2, RZ ;  /* 0x00000002ff07723e */ /* 0x001fe200048070ff */
[----:B---3--:R-:W-:Y:S02]  /*ddc0*/  FMUL R2, R224, UR20 ;  /* 0x00000014e0027c20 */ /* 0x008fe40008400000 */
[----:B------:R0:W-:Y:S01]  /*ddd0*/  @!P5 STG.E.U8 desc[UR16][R30.64+0x39], R5 ;  /* 0x000039051e00d986 */ /* 0x0001e2000c101110 */
[----:B------:R-:W-:-:S02]  /*dde0*/  ISETP.LT.OR P5, PT, R41, 0x42, !P1 ;  /* 0x000000422900780c */ /* 0x000fc40004fa1670 */
[----:B----4-:R-:W-:Y:S01]  /*ddf0*/  F2FP.SATFINITE.E4M3.F32.PACK_AB_MERGE_C R13, RZ, R3, RZ ;  /* 0x00000003ff0d723e */ /* 0x010fe200048070ff */
[----:B------:R-:W-:Y:S01]  /*de00*/  FMUL R3, R223, UR20 ;  /* 0x00000014df037c20 */ /* 0x000fe20008400000 */
[----:B------:R3:W-:Y:S01]  /*de10*/  @!P2 STG.E.U8 desc[UR16][R28.64+0x38], R9 ;  /* 0x000038091c00a986 */ /* 0x0007e2000c101110 */
[----:B-1----:R-:W-:Y:S01]  /*de20*/  F2FP.SATFINITE.E4M3.F32.PACK_AB_MERGE_C R11, RZ, R0, RZ ;  /* 0x00000000ff0b723e */ /* 0x002fe200048070ff */
[----:B--2---:R-:W-:Y:S01]  /*de30*/  FMUL R0, R220, UR20 ;  /* 0x00000014dc007c20 */ /* 0x004fe20008400000 */
[----:B------:R-:W-:Y:S01]  /*de40*/  ISETP.LT.OR P2, PT, R41, 0x41, !P1 ;  /* 0x000000412900780c */ /* 0x000fe20004f41670 */
[----:B------:R-:W2:Y:S04]  /*de50*/  LDL.LU R223, [R1+0x1c] ;  /* 0x00001c0001df7983 */ /* 0x000ea80000300800 */
[----:B------:R-:W4:Y:S01]  /*de60*/  LDL.LU R221, [R1+0x20] ;  /* 0x0000200001dd7983 */ /* 0x000f220000300800 */
[----:B0-----:R-:W-:-:S03]  /*de70*/  F2FP.SATFINITE.E4M3.F32.PACK_AB_MERGE_C R5, RZ, R3, RZ ;  /* 0x00000003ff05723e */ /* 0x001fc600048070ff */
[----:B------:R-:W4:Y:S01]  /*de80*/  LDL.LU R224, [R1+0x24] ;  /* 0x0000240001e07983 */ /* 0x000f220000300800 */
[----:B------:R-:W-:Y:S01]  /*de90*/  FMUL R3, R226, UR20 ;  /* 0x00000014e2037c20 */ /* 0x000fe20008400000 */
[----:B---3--:R-:W-:Y:S01]  /*dea0*/  F2FP.SATFINITE.E4M3.F32.PACK_AB_MERGE_C R9, RZ, R0, RZ ;  /* 0x00000000ff09723e */ /* 0x008fe200048070ff */
[----:B------:R-:W-:Y:S01]  /*deb0*/  FMUL R0, R225, UR20 ;  /* 0x00000014e1007c20 */ /* 0x000fe20008400000 */
[----:B------:R0:W-:Y:S01]  /*dec0*/  @!P6 STG.E.U8 desc[UR16][R28.64+0x39], R13 ;  /* 0x0000390d1c00e986 */ /* 0x0001e2000c101110 */
[----:B------:R-:W-:-:S03]  /*ded0*/  ISETP.LT.OR P6, PT, R41, 0x41, !P3 ;  /* 0x000000412900780c */ /* 0x000fc60005fc1670 */
[----:B------:R-:W3:Y:S04]  /*dee0*/  LDL.LU R226, [R1+0x28] ;  /* 0x0000280001e27983 */ /* 0x000ee80000300800 */
[----:B------:R-:W3:Y:S01]  /*def0*/  LDL.LU R225, [R1+0x2c] ;  /* 0x00002c0001e17983 */ /* 0x000ee20000300800 */
[----:B0-----:R-:W-:Y:S01]  /*df00*/  F2FP.SATFINITE.E4M3.F32.PACK_AB_MERGE_C R13, RZ, R2, RZ ;  /* 0x00000002ff0d723e */ /* 0x001fe200048070ff */
[----:B------:R-:W-:Y:S02]  /*df10*/  FMUL R2, R227, UR20 ;  /* 0x00000014e3027c20 */ /* 0x000fe40008400000 */
[----:B------:R-:W3:Y:S04]  /*df20*/  LDL.LU R227, [R1+0x30] ;  /* 0x0000300001e37983 */ /* 0x000ee80000300800 */
[----:B------:R-:W-:Y:S01]  /*df30*/  @!P5 STG.E.U8 desc[UR16][R30.64+0x41], R11 ;  /* 0x0000410b1e00d986 */ /* 0x000fe2000c101110 */
[----:B------:R-:W-:-:S03]  /*df40*/  ISETP.LT.OR P5, PT, R41, 0x42, !P3 ;  /* 0x000000422900780c */ /* 0x000fc60005fa1670 */
[----:B------:R0:W-:Y:S01]  /*df50*/  @!P2 STG.E.U8 desc[UR16][R30.64+0x40], R7 ;  /* 0x000040071e00a986 */ /* 0x0001e2000c101110 */
[----:B------:R-:W-:-:S03]  /*df60*/  ISETP.LT.OR P2, PT, R41, 0x49, !P1 ;  /* 0x000000492900780c */ /* 0x000fc60004f41670 */
[----:B------:R1:W-:Y:S01]  /*df70*/  @!P6 STG.E.U8 desc[UR16][R28.64+0x40], R5 ;  /* 0x000040051c00e986 */ /* 0x0003e2000c101110 */
[----:B------:R-:W-:-:S03]  /*df80*/  ISETP.LT.OR P6, PT, R41, 0x4a, !P1 ;  /* 0x0000004a2900780c */ /* 0x000fc60004fc1670 */
[----:B------:R-:W3:Y:S04]  /*df90*/  LDL.LU R220, [R1+0x34] ;  /* 0x0000340001dc7983 */ /* 0x000ee80000300800 */
[----:B------:R1:W-:Y:S01]  /*dfa0*/  @!P5 STG.E.U8 desc[UR16][R28.64+0x41], R9 ;  /* 0x000041091c00d986 */ /* 0x0003e2000c101110 */
[----:B0-----:R-:W-:Y:S01]  /*dfb0*/  F2FP.SATFINITE.E4M3.F32.PACK_AB_MERGE_C R7, RZ, R3, RZ ;  /* 0x00000003ff07723e */ /* 0x001fe200048070ff */
[----:B------:R-:W-:Y:S02]  /*dfc0*/  FMUL R3, R222, UR20 ;  /* 0x00000014de037c20 */ /* 0x000fe40008400000 */
[----:B------:R-:W-:Y:S01]  /*dfd0*/  @!P2 STG.E.U8 desc[UR16][R30.64+0x48], R13 ;  /* 0x0000480d1e00a986 */ /* 0x000fe2000c101110 */
[----:B------:R-:W-:-:S03]  /*dfe0*/  ISETP.LT.OR P2, PT, R41, 0x49, !P3 ;  /* 0x000000492900780c */ /* 0x000fc60005f41670 */
[----:B------:R-:W3:Y:S01]  /*dff0*/  LDL.LU R222, [R1+0x38] ;  /* 0x0000380001de7983 */ /* 0x000ee20000300800 */
[----:B-1----:R-:W-:Y:S02]  /*e000*/  F2FP.SATFINITE.E4M3.F32.PACK_AB_MERGE_C R5, RZ, R0, RZ ;  /* 0x00000000ff05723e */ /* 0x002fe400048070ff */
[----:B------:R-:W-:Y:S02]  /*e010*/  F2FP.SATFINITE.E4M3.F32.PACK_AB_MERGE_C R11, RZ, R2, RZ ;  /* 0x00000002ff0b723e */ /* 0x000fe400048070ff */
[----:B------:R-:W-:Y:S01]  /*e020*/  F2FP.SATFINITE.E4M3.F32.PACK_AB_MERGE_C R9, RZ, R3, RZ ;  /* 0x00000003ff09723e */ /* 0x000fe200048070ff */
[----:B------:R0:W-:Y:S04]  /*e030*/  @!P6 STG.E.U8 desc[UR16][R30.64+0x49], R7 ;  /* 0x000049071e00e986 */ /* 0x0001e8000c101110 */
[----:B------:R1:W-:Y:S01]  /*e040*/  @!P2 STG.E.U8 desc[UR16][R28.64+0x48], R5 ;  /* 0x000048051c00a986 */ /* 0x0003e2000c101110 */
[----:B--2---:R-:W-:-:S03]  /*e050*/  FMUL R0, R223, UR20 ;  /* 0x00000014df007c20 */ /* 0x004fc60008400000 */
[----:B------:R-:W2:Y:S01]  /*e060*/  LDL.LU R223, [R1+0x3c] ;  /* 0x00003c0001df7983 */ /* 0x000ea20000300800 */
[----:B----4-:R-:W-:Y:S01]  /*e070*/  FMUL R2, R221, UR20 ;  /* 0x00000014dd027c20 */ /* 0x010fe20008400000 */
[----:B0-----:R-:W-:Y:S01]  /*e080*/  F2FP.SATFINITE.E4M3.F32.PACK_AB_MERGE_C R7, RZ, R0, RZ ;  /* 0x00000000ff07723e */ /* 0x001fe200048070ff */
[----:B------:R-:W-:Y:S02]  /*e090*/  FMUL R3, R224, UR20 ;  /* 0x00000014e0037c20 */ /* 0x000fe40008400000 */
[----:B------:R-:W4:Y:S01]  /*e0a0*/  LDL.LU R224, [R1+0x40] ;  /* 0x0000400001e07983 */ /* 0x000f220000300800 */
[----:B------:R-:W-:Y:S02]  /*e0b0*/  F2FP.SATFINITE.E4M3.F32.PACK_AB_MERGE_C R13, RZ, R2, RZ ;  /* 0x00000002ff0d723e */ /* 0x000fe400048070ff */
[----:B-1----:R-:W-:Y:S01]  /*e0c0*/  F2FP.SATFINITE.E4M3.F32.PACK_AB_MERGE_C R5, RZ, R3, RZ ;  /* 0x00000003ff05723e */ /* 0x002fe200048070ff */
[----:B---3--:R-:W-:Y:S02]  /*e0d0*/  FMUL R0, R226, UR20 ;  /* 0x00000014e2007c20 */ /* 0x008fe40008400000 */
[----:B------:R-:W3:Y:S01]  /*e0e0*/  LDL.LU R226, [R1+0x44] ;  /* 0x0000440001e27983 */ /* 0x000ee20000300800 */
[----:B------:R-:W-:-:S03]  /*e0f0*/  FMUL R2, R225, UR20 ;  /* 0x00000014e1027c20 */ /* 0x000fc60008400000 */
[----:B------:R-:W3:Y:S01]  /*e100*/  LDL.LU R225, [R1+0x48] ;  /* 0x0000480001e17983 */ /* 0x000ee20000300800 */
[----:B------:R-:W-:-:S03]  /*e110*/  FMUL R3, R227, UR20 ;  /* 0x00000014e3037c20 */ /* 0x000fc60008400000 */
[----:B------:R-:W3:Y:S01]  /*e120*/  LDL.LU R227, [R1+0x4c] ;  /* 0x00004c0001e37983 */ /* 0x000ee20000300800 */
[C---:B------:R-:W-:Y:S02]  /*e130*/  ISETP.LT.OR P5, PT, R41.reuse, 0x4a, !P3 ;  /* 0x0000004a2900780c */ /* 0x040fe40005fa1670 */
[C---:B------:R-:W-:Y:S01]  /*e140*/  ISETP.LT.OR P6, PT, R41.reuse, 0x51, !P1 ;  /* 0x000000512900780c */ /* 0x040fe20004fc1670 */
[----:B------:R-:W3:Y:S01]  /*e150*/  LDL.LU R219, [R1+0x50] ;  /* 0x0000500001db7983 */ /* 0x000ee20000300800 */
[----:B------:R-:W-:-:S03]  /*e160*/  ISETP.LT.OR P2, PT, R41, 0x51, !P3 ;  /* 0x000000512900780c */ /* 0x000fc60005f41670 */
[----:B------:R-:W3:Y:S04]  /*e170*/  LDL.LU R218, [R1+0x54] ;  /* 0x0000540001da7983 */ /* 0x000ee80000300800 */
[----:B------:R-:W3:Y:S04]  /*e180*/  LDL.LU R221, [R1+0x58] ;  /* 0x0000580001dd7983 */ /* 0x000ee80000300800 */
[----:B------:R0:W-:Y:S01]  /*e190*/  @!P5 STG.E.U8 desc[UR16][R28.64+0x49], R11 ;  /* 0x0000490b1c00d986 */ /* 0x0001e2000c101110 */
[----:B------:R-:W-:-:S03]  /*e1a0*/  ISETP.LT.OR P5, PT, R41, 0x52, !P1 ;  /* 0x000000522900780c */ /* 0x000fc60004fa1670 */
[----:B------:R1:W-:Y:S01]  /*e1b0*/  @!P6 STG.E.U8 desc[UR16][R30.64+0x50], R9 ;  /* 0x000050091e00e986 */ /* 0x0003e2000c101110 */
[----:B------:R-:W-:Y:S02]  /*e1c0*/  ISETP.LT.OR P6, PT, R41, 0x52, !P3 ;  /* 0x000000522900780c */ /* 0x000fe40005fc1670 */
[----:B0-----:R-:W-:-:S07]  /*e1d0*/  F2FP.SATFINITE.E4M3.F32.PACK_AB_MERGE_C R11, RZ, R2, RZ ;  /* 0x00000002ff0b723e */ /* 0x001fce00048070ff */
[----:B------:R0:W-:Y:S01]  /*e1e0*/  @!P5 STG.E.U8 desc[UR16][R30.64+0x51], R7 ;  /* 0x000051071e00d986 */ /* 0x0001e2000c101110 */
[C---:B------:R-:W-:Y:S02]  /*e1f0*/  ISETP.LT.OR P5, PT, R41.reuse, 0x5a, !P1 ;  /* 0x0000005a2900780c */ /* 0x040fe40004fa1670 */
[----:B-1----:R-:W-:Y:S01]  /*e200*/  F2FP.SATFINITE.E4M3.F32.PACK_AB_MERGE_C R9, RZ, R0, RZ ;  /* 0x00000000ff09723e */ /* 0x002fe200048070ff */
[----:B------:R-:W-:Y:S01]  /*e210*/  @!P2 STG.E.U8 desc[UR16][R28.64+0x50], R13 ;  /* 0x0000500d1c00a986 */ /* 0x000fe2000c101110 */
[C---:B------:R-:W-:Y:S01]  /*e220*/  ISETP.LT.OR P2, PT, R41.reuse, 0x59, !P1 ;  /* 0x000000592900780c */ /* 0x040fe20004f41670 */
[----:B------:R-:W-:Y:S01]  /*e230*/  FMUL R0, R220, UR20 ;  /* 0x00000014dc007c20 */ /* 0x000fe20008400000 */
[----:B------:R-:W-:Y:S01]  /*e240*/  FMUL R2, R222, UR20 ;  /* 0x00000014de027c20 */ /* 0x000fe20008400000 */
[----:B------:R1:W-:Y:S01]  /*e250*/  @!P6 STG.E.U8 desc[UR16][R28.64+0x51], R5 ;  /* 0x000051051c00e986 */ /* 0x0003e2000c101110 */
[----:B------:R-:W-:-:S03]  /*e260*/  ISETP.LT.OR P6, PT, R41, 0x59, !P3 ;  /* 0x000000592900780c */ /* 0x000fc60005fc1670 */
[----:B------:R-:W3:Y:S04]  /*e270*/  LDL.LU R220, [R1+0x5c] ;  /* 0x00005c0001dc7983 */ /* 0x000ee80000300800 */
[----:B------:R-:W3:Y:S01]  /*e280*/  LDL.LU R222, [R1+0x60] ;  /* 0x0000600001de7983 */ /* 0x000ee20000300800 */
[----:B0-----:R-:W-:Y:S02]  /*e290*/  F2FP.SATFINITE.E4M3.F32.PACK_AB_MERGE_C R7, RZ, R3, RZ ;  /* 0x00000003ff07723e */ /* 0x001fe400048070ff */
[----:B-1----:R-:W-:Y:S01]  /*e2a0*/  F2FP.SATFINITE.E4M3.F32.PACK_AB_MERGE_C R5, RZ, R0, RZ ;  /* 0x00000000ff05723e */ /* 0x002fe200048070ff */
[----:B------:R0:W-:Y:S01]  /*e2b0*/  @!P2 STG.E.U8 desc[UR16][R30.64+0x58], R9 ;  /* 0x000058091e00a986 */ /* 0x0001e2000c101110 */
[----:B------:R-:W-:-:S03]  /*e2c0*/  F2FP.SATFINITE.E4M3.F32.PACK_AB_MERGE_C R13, RZ, R2, RZ ;  /* 0x00000002ff0d723e */ /* 0x000fc600048070ff */
[----:B------:R-:W-:Y:S04]  /*e2d0*/  @!P5 STG.E.U8 desc[UR16][R30.64+0x59], R11 ;  /* 0x0000590b1e00d986 */ /* 0x000fe8000c101110 */
[----:B------:R1:W-:Y:S01]  /*e2e0*/  @!P6 STG.E.U8 desc[UR16][R28.64+0x58], R7 ;  /* 0x000058071c00e986 */ /* 0x0003e2000c101110 */
[----:B--2---:R-:W-:-:S03]  /*e2f0*/  FMUL R3, R223, UR20 ;  /* 0x00000014df037c20 */ /* 0x004fc60008400000 */
[----:B------:R-:W2:Y:S01]  /*e300*/  LDL.LU R223, [R1+0x64] ;  /* 0x0000640001df7983 */ /* 0x000ea20000300800 */
[----:B----4-:R-:W-:Y:S01]  /*e310*/  FMUL R0, R224, UR20 ;  /* 0x00000014e0007c20 */ /* 0x010fe20008400000 */
[----:B0-----:R-:W-:Y:S02]  /*e320*/  F2FP.SATFINITE.E4M3.F32.PACK_AB_MERGE_C R9, RZ, R3, RZ ;  /* 0x00000003ff09723e */ /* 0x001fe400048070ff */
[----:B------:R-:W4:Y:S02]  /*e330*/  LDL.LU R224, [R1+0x68] ;  /* 0x0000680001e07983 */ /* 0x000f240000300800 */
        /* <DEDUP_REMOVED lines=8> */
[C---:B------:R-:W-:Y:S02]  /*e3c0*/  ISETP.LT.OR P2, PT, R41.reuse, 0x61, !P1 ;  /* 0x000000612900780c */ /* 0x040fe40004f41670 */
[----:B------:R-:W-:-:S09]  /*e3d0*/  ISETP.LT.OR P6, PT, R41, 0x62, !P1 ;  /* 0x000000622900780c */ /* 0x000fd20004fc1670 */
[----:B------:R0:W-:Y:S01]  /*e3e0*/  @!P5 STG.E.U8 desc[UR16][R28.64+0x59], R5 ;  /* 0x000059051c00d986 */ /* 0x0001e2000c101110 */
[----:B------:R-:W-:-:S03]  /*e3f0*/  ISETP.LT.OR P5, PT, R41, 0x62, !P3 ;  /* 0x000000622900780c */ /* 0x000fc60005fa1670 */
[----:B------:R-:W-:Y:S01]  /*e400*/  @!P2 STG.E.U8 desc[UR16][R30.64+0x60], R13 ;  /* 0x0000600d1e00a986 */ /* 0x000fe2000c101110 */
[----:B------:R-:W-:-:S03]  /*e410*/  ISETP.LT.OR P2, PT, R41, 0x61, !P3 ;  /* 0x000000612900780c */ /* 0x000fc60005f41670 */
[----:B------:R1:W-:Y:S01]  /*e420*/  @!P6 STG.E.U8 desc[UR16][R30.64+0x61], R9 ;  /* 0x000061091e00e986 */ /* 0x0003e2000c101110 */
[----:B------:R-:W-:Y:S02]  /*e430*/  ISETP.LT.OR P6, PT, R41, 0x69, !P1 ;  /* 0x000000692900780c */ /* 0x000fe40004fc1670 */
[----:B------:R-:W-:Y:S02]  /*e440*/  F2FP.SATFINITE.E4M3.F32.PACK_AB_MERGE_C R11, RZ, R2, RZ ;  /* 0x00000002ff0b723e */ /* 0x000fe400048070ff */
[----:B0-----:R-:W-:-:S03]  /*e450*/  F2FP.SATFINITE.E4M3.F32.PACK_AB_MERGE_C R5, RZ, R3, RZ ;  /* 0x00000003ff05723e */ /* 0x001fc600048070ff */
[----:B------:R-:W-:Y:S01]  /*e460*/  @!P5 STG.E.U8 desc[UR16][R28.64+0x61], R11 ;  /* 0x0000610b1c00d986 */ /* 0x000fe2000c101110 */
[----:B------:R-:W-:-:S03]  /*e470*/  ISETP.LT.OR P5, PT, R41, 0x6a, !P1 ;  /* 0x0000006a2900780c */ /* 0x000fc60004fa1670 */
[----:B------:R0:W-:Y:S01]  /*e480*/  @!P2 STG.E.U8 desc[UR16][R28.64+0x60], R7 ;  /* 0x000060071c00a986 */ /* 0x0001e2000c101110 */
[----:B------:R-:W-:-:S03]  /*e490*/  ISETP.LT.OR P2, PT, R41, 0x69, !P3 ;  /* 0x000000692900780c */ /* 0x000fc60005f41670 */
[----:B------:R0:W-:Y:S01]  /*e4a0*/  @!P6 STG.E.U8 desc[UR16][R30.64+0x68], R5 ;  /* 0x000068051e00e986 */ /* 0x0001e2000c101110 */
[----:B------:R-:W-:Y:S01]  /*e4b0*/  ISETP.LT.OR P6, PT, R41, 0x6a, !P3 ;  /* 0x0000006a2900780c */ /* 0x000fe20005fc1670 */
[----:B------:R-:W-:Y:S01]  /*e4c0*/  FMUL R2, R219, UR20 ;  /* 0x00000014db027c20 */ /* 0x000fe20008400000 */
[----:B------:R-:W-:Y:S01]  /*e4d0*/  FMUL R3, R218, UR20 ;  /* 0x00000014da037c20 */ /* 0x000fe20008400000 */
[----:B-1----:R-:W-:-:S03]  /*e4e0*/  F2FP.SATFINITE.E4M3.F32.PACK_AB_MERGE_C R9, RZ, R0, RZ ;  /* 0x00000000ff09723e */ /* 0x002fc600048070ff */
[----:B------:R-:W-:Y:S02]  /*e4f0*/  F2FP.SATFINITE.E4M3.F32.PACK_AB_MERGE_C R13, RZ, R2, RZ ;  /* 0x00000002ff0d723e */ /* 0x000fe400048070ff */
[----:B0-----:R-:W-:Y:S01]  /*e500*/  F2FP.SATFINITE.E4M3.F32.PACK_AB_MERGE_C R7, RZ, R3, RZ ;  /* 0x00000003ff07723e */ /* 0x001fe200048070ff */
[----:B------:R0:W-:Y:S01]  /*e510*/  @!P5 STG.E.U8 desc[UR16][R30.64+0x69], R9 ;  /* 0x000069091e00d986 */ /* 0x0001e2000c101110 */
[----:B------:R-:W-:-:S03]  /*e520*/  ISETP.LT.OR P5, PT, R41, 0x71, !P3 ;  /* 0x000000712900780c */ /* 0x000fc60005fa1670 */
[----:B------:R-:W-:Y:S01]  /*e530*/  @!P2 STG.E.U8 desc[UR16][R28.64+0x68], R13 ;  /* 0x0000680d1c00a986 */ /* 0x000fe2000c101110 */
[----:B------:R-:W-:-:S03]  /*e540*/  ISETP.LT.OR P2, PT, R41, 0x71, !P1 ;  /* 0x000000712900780c */ /* 0x000fc60004f41670 */
[----:B------:R1:W-:Y:S01]  /*e550*/  @!P6 STG.E.U8 desc[UR16][R28.64+0x69], R7 ;  /* 0x000069071c00e986 */ /* 0x0003e2000c101110 */
[----:B------:R-:W-:Y:S01]  /*e560*/  ISETP.LT.OR P6, PT, R41, 0x72, !P1 ;  /* 0x000000722900780c */ /* 0x000fe20004fc1670 */
[----:B------:R-:W-:Y:S01]  /*e570*/  FMUL R0, R221, UR20 ;  /* 0x00000014dd007c20 */ /* 0x000fe20008400000 */
[----:B------:R-:W-:Y:S01]  /*e580*/  FMUL R2, R220, UR20 ;  /* 0x00000014dc027c20 */ /* 0x000fe20008400000 */
[----:B------:R-:W-:-:S03]  /*e590*/  FMUL R3, R222, UR20 ;  /* 0x00000014de037c20 */ /* 0x000fc60008400000 */
[----:B------:R-:W-:Y:S02]  /*e5a0*/  F2FP.SATFINITE.E4M3.F32.PACK_AB_MERGE_C R5, RZ, R0, RZ ;  /* 0x00000000ff05723e */ /* 0x000fe400048070ff */
[----:B------:R-:W-:Y:S02]  /*e5b0*/  F2FP.SATFINITE.E4M3.F32.PACK_AB_MERGE_C R11, RZ, R2, RZ ;  /* 0x00000002ff0b723e */ /* 0x000fe400048070ff */
[----:B0-----:R-:W-:Y:S01]  /*e5c0*/  F2FP.SATFINITE.E4M3.F32.PACK_AB_MERGE_C R9, RZ, R3, RZ ;  /* 0x00000003ff09723e */ /* 0x001fe200048070ff */
[----:B------:R-:W-:Y:S01]  /*e5d0*/  @!P2 STG.E.U8 desc[UR16][R30.64+0x70], R5 ;  /* 0x000070051e00a986 */ /* 0x000fe2000c101110 */
[----:B------:R-:W-:-:S03]  /*e5e0*/  ISETP.LT.OR P2, PT, R41, 0x79, !P1 ;  /* 0x000000792900780c */ /* 0x000fc60004f41670 */
[----:B------:R0:W-:Y:S01]  /*e5f0*/  @!P6 STG.E.U8 desc[UR16][R30.64+0x71], R11 ;  /* 0x0000710b1e00e986 */ /* 0x0001e2000c101110 */
[C---:B------:R-:W-:Y:S02]  /*e600*/  ISETP.LT.OR P6, PT, R41.reuse, 0x72, !P3 ;  /* 0x000000722900780c */ /* 0x040fe40005fc1670 */
[C---:B------:R-:W-:Y:S01]  /*e610*/  ISETP.LT.OR P1, PT, R41.reuse, 0x7a, !P1 ;  /* 0x0000007a2900780c */ /* 0x040fe20004f21670 */
[----:B------:R0:W-:Y:S01]  /*e620*/  @!P5 STG.E.U8 desc[UR16][R28.64+0x70], R9 ;  /* 0x000070091c00d986 */ /* 0x0001e2000c101110 */
[C---:B------:R-:W-:Y:S02]  /*e630*/  ISETP.LT.OR P5, PT, R41.reuse, 0x79, !P3 ;  /* 0x000000792900780c */ /* 0x040fe40005fa1670 */
[----:B------:R-:W-:Y:S01]  /*e640*/  ISETP.LT.OR P3, PT, R41, 0x7a, !P3 ;  /* 0x0000007a2900780c */ /* 0x000fe20005f61670 */
[----:B--2---:R-:W-:Y:S01]  /*e650*/  FMUL R0, R223, UR20 ;  /* 0x00000014df007c20 */ /* 0x004fe20008400000 */
[----:B----4-:R-:W-:-:S04]  /*e660*/  FMUL R2, R224, UR20 ;  /* 0x00000014e0027c20 */ /* 0x010fc80008400000 */
[----:B-1----:R-:W-:Y:S01]  /*e670*/  F2FP.SATFINITE.E4M3.F32.PACK_AB_MERGE_C R7, RZ, R0, RZ ;  /* 0x00000000ff07723e */ /* 0x002fe200048070ff */
[----:B---3--:R-:W-:Y:S01]  /*e680*/  FMUL R3, R226, UR20 ;  /* 0x00000014e2037c20 */ /* 0x008fe20008400000 */
[----:B------:R-:W-:Y:S01]  /*e690*/  FMUL R4, R225, UR20 ;  /* 0x00000014e1047c20 */ /* 0x000fe20008400000 */
[----:B0-----:R-:W-:-:S03]  /*e6a0*/  F2FP.SATFINITE.E4M3.F32.PACK_AB_MERGE_C R11, RZ, R2, RZ ;  /* 0x00000002ff0b723e */ /* 0x001fc600048070ff */
[----:B------:R-:W-:Y:S01]  /*e6b0*/  F2FP.SATFINITE.E4M3.F32.PACK_AB_MERGE_C R3, RZ, R3, RZ ;  /* 0x00000003ff03723e */ /* 0x000fe200048070ff */
[----:B------:R-:W-:Y:S01]  /*e6c0*/  FMUL R5, R227, UR20 ;  /* 0x00000014e3057c20 */ /* 0x000fe20008400000 */
[----:B------:R-:W-:Y:S01]  /*e6d0*/  F2FP.SATFINITE.E4M3.F32.PACK_AB_MERGE_C R9, RZ, R4, RZ ;  /* 0x00000004ff09723e */ /* 0x000fe200048070ff */
[----:B------:R0:W-:Y:S03]  /*e6e0*/  @!P6 STG.E.U8 desc[UR16][R28.64+0x71], R7 ;  /* 0x000071071c00e986 */ /* 0x0001e6000c101110 */
[----:B------:R-:W-:Y:S01]  /*e6f0*/  F2FP.SATFINITE.E4M3.F32.PACK_AB_MERGE_C R5, RZ, R5, RZ ;  /* 0x00000005ff05723e */ /* 0x000fe200048070ff */
[----:B------:R0:W-:Y:S04]  /*e700*/  @!P2 STG.E.U8 desc[UR16][R30.64+0x78], R11 ;  /* 0x0000780b1e00a986 */ /* 0x0001e8000c101110 */
[----:B------:R0:W-:Y:S04]  /*e710*/  @!P1 STG.E.U8 desc[UR16][R30.64+0x79], R3 ;  /* 0x000079031e009986 */ /* 0x0001e8000c101110 */
[----:B------:R0:W-:Y:S04]  /*e720*/  @!P5 STG.E.U8 desc[UR16][R28.64+0x78], R9 ;  /* 0x000078091c00d986 */ /* 0x0001e8000c101110 */
[----:B------:R0:W-:Y:S02]  /*e730*/  @!P3 STG.E.U8 desc[UR16][R28.64+0x79], R5 ;  /* 0x000079051c00b986 */ /* 0x0001e4000c101110 */
.L_x_296:
[----:B------:R-:W-:Y:S05]  /*e740*/  BSYNC B0 ;  /* 0x0000000000007941 */ /* 0x000fea0003800000 */
.L_x_38:
[----:B0-----:R-:W2:Y:S04]  /*e750*/  LDL.LU R3, [R1+0x7c] ;  /* 0x00007c0001037983 */ /* 0x001ea80000300800 */
[----:B-----5:R-:W2:Y:S01]  /*e760*/  LDL.LU R2, [R1+0x80] ;  /* 0x0000800001027983 */ /* 0x020ea20000300800 */
[----:B------:R-:W-:Y:S01]  /*e770*/  ULDC UR6, c[0x0][0xc] ;  /* 0x0000030000067ab9 */ /* 0x000fe20000000800 */
[----:B------:R-:W-:Y:S01]  /*e780*/  ULDC UR7, c[0x0][0x10] ;  /* 0x0000040000077ab9 */ /* 0x000fe20000000800 */
[----:B------:R-:W2:Y:S01]  /*e790*/  LDC R5, c[0x0][0x14] ;  /* 0x00000500ff057b82 */ /* 0x000ea20000000800 */
[----:B------:R-:W-:Y:S01]  /*e7a0*/  UIMAD.WIDE.U32 UR6, UR6, UR7, URZ ;  /* 0x00000007060672a5 */ /* 0x000fe2000f8e003f */
[----:B------:R-:W-:Y:S01]  /*e7b0*/  PRMT R0, RZ, 0x7610, R0 ;  /* 0x00007610ff007816 */ /* 0x000fe20000000000 */
[----:B------:R-:W-:-:S04]  /*e7c0*/  UMOV UR22, 0xffffffff ;  /* 0xffffffff00167882 */ /* 0x000fc80000000000 */
[----:B--2---:R-:W-:-:S04]  /*e7d0*/  IMAD.WIDE.U32 R2, R5, UR6, R2 ;  /* 0x0000000605027c25 */ /* 0x004fc8000f8e0002 */
[----:B------:R-:W-:Y:S01]  /*e7e0*/  IMAD R5, R5, UR7, RZ ;  /* 0x0000000705057c24 */ /* 0x000fe2000f8e02ff */
[----:B------:R-:W-:Y:S01]  /*e7f0*/  ULDC.64 UR6, c[0x0][0x650] ;  /* 0x0001940000067ab9 */ /* 0x000fe20000000a00 */
[----:B------:R-:W-:Y:S01]  /*e800*/  IMAD.MOV.U32 R19, RZ, RZ, R2 ;  /* 0x000000ffff137224 */ /* 0x000fe200078e0002 */
[----:B------:R-:W-:Y:S01]  /*e810*/  ISETP.GE.U32.AND P1, PT, R2, UR6, PT ;  /* 0x0000000602007c0c */ /* 0x000fe2000bf26070 */
[----:B------:R-:W-:Y:S02]  /*e820*/  IMAD.IADD R22, R3, 0x1, R5 ;  /* 0x0000000103167824 */ /* 0x000fe400078e0205 */
[----:B------:R-:W-:-:S03]  /*e830*/  IMAD.MOV.U32 R2, RZ, RZ, -0x1 ;  /* 0xffffffffff027424 */ /* 0x000fc600078e00ff */
[----:B------:R0:W-:Y:S01]  /*e840*/  STL [R1+0x7c], R22 ;  /* 0x00007c1601007387 */ /* 0x0001e20000100800 */
[----:B------:R-:W-:-:S03]  /*e850*/  ISETP.GE.U32.AND.EX P1, PT, R22, UR7, PT, P1 ;  /* 0x0000000716007c0c */ /* 0x000fc6000bf26110 */
[----:B------:R0:W-:Y:S04]  /*e860*/  STL [R1+0x80], R19 ;  /* 0x0000801301007387 */ /* 0x0001e80000100800 */
[----:B------:R0:W-:Y:S06]  /*e870*/  STL [R1+0x84], R2 ;  /* 0x0000840201007387 */ /* 0x0001ec0000100800 */
[----:B------:R-:W-:Y:S05]  /*e880*/  @P1 BRA `(.L_x_297) ;  /* 0x00000004006c1947 */ /* 0x000fea0003800000 */
[----:B------:R-:W2:Y:S01]  /*e890*/  S2R R14, SR_CTAID.X ;  /* 0x00000000000e7919 */ /* 0x000ea20000002500 */
[----:B------:R-:W5:Y:S01]  /*e8a0*/  LDC.64 R8, c[0x0][0x628] ;  /* 0x00018a00ff087b82 */ /* 0x000f620000000a00 */
[----:B------:R-:W-:Y:S01]  /*e8b0*/  ULDC UR6, c[0x0][0x150] ;  /* 0x0000540000067ab9 */ /* 0x000fe20000000800 */
[----:B------:R-:W-:Y:S01]  /*e8c0*/  IMAD.MOV.U32 R6, RZ, RZ, R19 ;  /* 0x000000ffff067224 */ /* 0x000fe200078e0013 */
[----:B------:R-:W0:Y:S01]  /*e8d0*/  S2R R16, SR_CTAID.Y ;  /* 0x0000000000107919 */ /* 0x000e220000002600 */
[----:B------:R-:W-:-:S04]  /*e8e0*/  IMAD.MOV.U32 R7, RZ, RZ, R22 ;  /* 0x000000ffff077224 */ /* 0x000fc800078e0016 */
[----:B------:R-:W0:Y:S08]  /*e8f0*/  LDC R17, c[0x0][0x144] ;  /* 0x00005100ff117b82 */ /* 0x000e300000000800 */
[----:B------:R-:W0:Y:S08]  /*e900*/  LDC R10, c[0x0][0x630] ;  /* 0x00018c00ff0a7b82 */ /* 0x000e300000000800 */
[----:B------:R-:W0:Y:S01]  /*e910*/  LDC.64 R12, c[0x0][0x620] ;  /* 0x00018800ff0c7b82 */ /* 0x000e220000000a00 */
[----:B-----5:R-:W-:-:S04]  /*e920*/  ISETP.NE.U32.AND P1, PT, R8, RZ, PT ;  /* 0x000000ff0800720c */ /* 0x020fc80003f25070 */
[----:B------:R-:W-:Y:S02]  /*e930*/  ISETP.NE.AND.EX P1, PT, R9, RZ, PT, P1 ;  /* 0x000000ff0900720c */ /* 0x000fe40003f25310 */
[----:B--2---:R-:W-:-:S05]  /*e940*/  I2FP.F32.U32 R0, R14 ;  /* 0x0000000e00007245 */ /* 0x004fca0000201000 */
[----:B------:R-:W-:-:S04]  /*e950*/  FMUL R0, R0, UR6 ;  /* 0x0000000600007c20 */ /* 0x000fc80008400000 */
[----:B------:R2:W0:Y:S02]  /*e960*/  F2I.U32.TRUNC.NTZ R15, R0 ;  /* 0x00000000000f7305 */ /* 0x000424000020f000 */
[----:B------:R-:W-:Y:S05]  /*e970*/  @!P1 BRA `(.L_x_298) ;  /* 0x0000000000289947 */ /* 0x000fea0003800000 */
[----:B--2---:R-:W2:Y:S02]  /*e980*/  LDC R0, c[0x0][0x634] ;  /* 0x00018d00ff007b82 */ /* 0x004ea40000000800 */
[----:B--2---:R-:W-:-:S05]  /*e990*/  IADD3 R7, P1, R19, R0, RZ ;  /* 0x0000000013077210 */ /* 0x004fca0007f3e0ff */
[----:B------:R-:W-:-:S04]  /*e9a0*/  IMAD.X R11, RZ, RZ, R22, P1 ;  /* 0x000000ffff0b7224 */ /* 0x000fc800008e0616 */
[----:B0-----:R-:W-:-:S04]  /*e9b0*/  IMAD.WIDE.U32 R2, R11, R8, RZ ;  /* 0x000000080b027225 */ /* 0x001fc800078e00ff */
[----:B------:R-:W-:-:S04]  /*e9c0*/  IMAD.WIDE.U32 R4, P1, R7, R9, R2 ;  /* 0x0000000907047225 */ /* 0x000fc80007820002 */
[----:B------:R-:W-:-:S04]  /*e9d0*/  IMAD.WIDE.U32 R2, R7, R8, RZ ;  /* 0x0000000807027225 */ /* 0x000fc800078e00ff */
[----:B------:R-:W-:Y:S01]  /*e9e0*/  IMAD.X R7, RZ, RZ, RZ, P1 ;  /* 0x000000ffff077224 */ /* 0x000fe200008e06ff */
[----:B------:R-:W-:Y:S01]  /*e9f0*/  IADD3 RZ, P1, R3, R4, RZ ;  /* 0x0000000403ff7210 */ /* 0x000fe20007f3e0ff */
[----:B------:R-:W-:-:S04]  /*ea00*/  IMAD.MOV.U32 R6, RZ, RZ, R5 ;  /* 0x000000ffff067224 */ /* 0x000fc800078e0005 */
[----:B------:R-:W-:-:S08]  /*ea10*/  IMAD.WIDE.U32.X R6, R11, R9, R6, P1 ;  /* 0x000000090b067225 */ /* 0x000fd000008e0406 */
.L_x_298:
[-CC-:B01----:R-:W-:Y:S01]  /*ea20*/  SHF.R.U64 R24, R6, R10.reuse, R7.reuse ;  /* 0x0000000a06187219 */ /* 0x183fe20000001207 */
[----:B------:R-:W0:Y:S01]  /*ea30*/  LDC.64 R20, c[0x0][0x640] ;  /* 0x00019000ff147b82 */ /* 0x000e220000000a00 */
[----:B--2---:R-:W-:Y:S01]  /*ea40*/  SHF.R.U32.HI R0, RZ, R10, R7 ;  /* 0x0000000aff007219 */ /* 0x004fe20000011607 */
[----:B------:R-:W-:Y:S01]  /*ea50*/  IMAD.MOV.U32 R2, RZ, RZ, R19 ;  /* 0x000000ffff027224 */ /* 0x000fe200078e0013 */
[----:B------:R-:W-:Y:S01]  /*ea60*/  IADD3 R5, P1, RZ, -R24, RZ ;  /* 0x80000018ff057210 */ /* 0x000fe20007f3e0ff */
[----:B------:R-:W-:Y:S01]  /*ea70*/  IMAD.MOV R15, RZ, RZ, -R15 ;  /* 0x000000ffff0f7224 */ /* 0x000fe200078e0a0f */
[----:B------:R-:W-:Y:S01]  /*ea80*/  ULDC UR6, c[0x0][0x154] ;  /* 0x0000550000067ab9 */ /* 0x000fe20000000800 */
[----:B------:R-:W-:Y:S02]  /*ea90*/  IMAD.MOV.U32 R7, RZ, RZ, 0x1 ;  /* 0x00000001ff077424 */ /* 0x000fe400078e00ff */
[----:B------:R-:W1:Y:S01]  /*eaa0*/  LDC R4, c[0x0][0x618] ;  /* 0x00018600ff047b82 */ /* 0x000e620000000800 */
[----:B------:R-:W-:-:S02]  /*eab0*/  IMAD.X R3, RZ, RZ, ~R0, P1 ;  /* 0x000000ffff037224 */ /* 0x000fc400008e0e00 */
[----:B------:R-:W-:Y:S02]  /*eac0*/  IMAD R15, R17, R15, R14 ;  /* 0x0000000f110f7224 */ /* 0x000fe400078e020e */
[-C--:B------:R-:W-:Y:S02]  /*ead0*/  IMAD R0, R3, R12.reuse, RZ ;  /* 0x0000000c03007224 */ /* 0x080fe400078e02ff */
[----:B------:R-:W-:Y:S01]  /*eae0*/  IMAD.MOV.U32 R3, RZ, RZ, R22 ;  /* 0x000000ffff037224 */ /* 0x000fe200078e0016 */
[----:B------:R-:W2:Y:S01]  /*eaf0*/  LDC R6, c[0x0][0x608] ;  /* 0x00018200ff067b82 */ /* 0x000ea20000000800 */
[----:B------:R-:W-:-:S04]  /*eb00*/  IMAD.WIDE.U32 R2, R5, R12, R2 ;  /* 0x0000000c05027225 */ /* 0x000fc800078e0002 */
[----:B------:R-:W-:-:S03]  /*eb10*/  IMAD R5, R5, R13, R0 ;  /* 0x0000000d05057224 */ /* 0x000fc600078e0200 */
[----:B------:R-:W5:Y:S01]  /*eb20*/  LDC R18, c[0x0][0x658] ;  /* 0x00019600ff127b82 */ /* 0x000f620000000800 */
[----:B------:R-:W-:Y:S01]  /*eb30*/  I2FP.F32.U32 R0, R16 ;  /* 0x0000001000007245 */ /* 0x000fe20000201000 */
[----:B------:R-:W-:Y:S01]  /*eb40*/  IMAD.IADD R3, R3, 0x1, R5 ;  /* 0x0000000103037824 */ /* 0x000fe200078e0205 */
[----:B0-----:R-:W-:Y:S01]  /*eb50*/  ISETP.NE.U32.AND P1, PT, R20, RZ, PT ;  /* 0x000000ff1400720c */ /* 0x001fe20003f25070 */
[----:B------:R-:W-:Y:S02]  /*eb60*/  IMAD.MOV.U32 R5, RZ, RZ, -0x1 ;  /* 0xffffffffff057424 */ /* 0x000fe400078e00ff */
[----:B------:R-:W-:Y:S02]  /*eb70*/  FMUL R0, R0, UR6 ;  /* 0x0000000600007c20 */ /* 0x000fe40008400000 */
[----:B------:R-:W0:Y:S01]  /*eb80*/  LDC R13, c[0x0][0x148] ;  /* 0x00005200ff0d7b82 */ /* 0x000e220000000800 */
[----:B-1----:R-:W-:Y:S01]  /*eb90*/  SHF.R.U64 R10, R2, R4, R3 ;  /* 0x00000004020a7219 */ /* 0x002fe20000001203 */
[----:B------:R1:W0:Y:S01]  /*eba0*/  F2I.U32.TRUNC.NTZ R12, R0 ;  /* 0x00000000000c7305 */ /* 0x000222000020f000 */
[----:B------:R-:W-:-:S02]  /*ebb0*/  ISETP.NE.AND.EX P1, PT, R21, RZ, PT, P1 ;  /* 0x000000ff1500720c */ /* 0x000fc40003f25310 */
[----:B------:R-:W-:-:S03]  /*ebc0*/  SHF.R.U32.HI R3, RZ, R4, R3 ;  /* 0x00000004ff037219 */ /* 0x000fc60000011603 */
[----:B------:R-:W0:Y:S01]  /*ebd0*/  LDC R14, c[0x0][0x600] ;  /* 0x00018000ff0e7b82 */ /* 0x000e220000000800 */
[-CC-:B--2---:R-:W-:Y:S02]  /*ebe0*/  SHF.R.U64 R8, R10, R6.reuse, R3.reuse ;  /* 0x000000060a087219 */ /* 0x184fe40000001203 */
[----:B------:R-:W-:-:S05]  /*ebf0*/  SHF.R.U32.HI R3, RZ, R6, R3 ;  /* 0x00000006ff037219 */ /* 0x000fca0000011603 */
[----:B------:R-:W2:Y:S01]  /*ec00*/  LDC R19, c[0x0][0x648] ;  /* 0x00019200ff137b82 */ /* 0x000ea20000000800 */
[-CC-:B-----5:R-:W-:Y:S02]  /*ec10*/  SHF.R.U64 R11, R8, R18.reuse, R3.reuse ;  /* 0x00000012080b7219 */ /* 0x1a0fe40000001203 */
[-C--:B------:R-:W-:Y:S02]  /*ec20*/  SHF.L.U32 R5, R5, R18.reuse, RZ ;  /* 0x0000001205057219 */ /* 0x080fe400000006ff */
[-C--:B------:R-:W-:Y:S01]  /*ec30*/  SHF.R.U32.HI R3, RZ, R18.reuse, R3 ;  /* 0x00000012ff037219 */ /* 0x080fe20000011603 */
[----:B------:R-:W-:Y:S01]  /*ec40*/  IMAD.MOV.U32 R2, RZ, RZ, R11 ;  /* 0x000000ffff027224 */ /* 0x000fe200078e000b */
[----:B------:R-:W-:Y:S01]  /*ec50*/  SHF.L.U32 R40, R7, R18, RZ ;  /* 0x0000001207287219 */ /* 0x000fe200000006ff */
[----:B------:R-:W0:Y:S01]  /*ec60*/  LDC R22, c[0x0][0x638] ;  /* 0x00018e00ff167b82 */ /* 0x000e220000000800 */
[----:B------:R-:W-:-:S07]  /*ec70*/  LOP3.LUT R17, RZ, R5, RZ, 0x33, !PT ;  /* 0x00000005ff117212 */ /* 0x000fce00078e33ff */
[----:B------:R-:W0:Y:S01]  /*ec80*/  LDC R23, c[0x0][0x610] ;  /* 0x00018400ff177b82 */ /* 0x000e220000000800 */
[----:B-1----:R-:W-:Y:S05]  /*ec90*/  @!P1 BRA `(.L_x_299) ;  /* 0x0000000000289947 */ /* 0x002fea0003800000 */
[----:B------:R-:W1:Y:S02]  /*eca0*/  LDC R0, c[0x0][0x64c] ;  /* 0x00019300ff007b82 */ /* 0x000e640000000800 */
[----:B-1----:R-:W-:-:S05]  /*ecb0*/  IADD3 R7, P1, R11, R0, RZ ;  /* 0x000000000b077210 */ /* 0x002fca0007f3e0ff */
        /* <DEDUP_REMOVED lines=8> */
.L_x_299:
[----:B--2---:R-:W-:Y:S01]  /*ed40*/  SHF.R.U64 R0, R2, R19, R3 ;  /* 0x0000001302007219 */ /* 0x004fe20000001203 */
[----:B0-----:R-:W-:Y:S01]  /*ed50*/  VIADD R3, R14, 0xffffffff ;  /* 0xffffffff0e037836 */ /* 0x001fe20000000000 */
[----:B------:R-:W-:Y:S01]  /*ed60*/  LOP3.LUT R5, R8, R17, RZ, 0xc0, !PT ;  /* 0x0000001108057212 */ /* 0x000fe200078ec0ff */
[----:B------:R-:W-:Y:S01]  /*ed70*/  IMAD.MOV R12, RZ, RZ, -R12 ;  /* 0x000000ffff0c7224 */ /* 0x000fe200078e0a0c */
[----:B------:R-:W-:Y:S01]  /*ed80*/  R2UR UR22, R24 ;  /* 0x00000000181672ca */ /* 0x000fe200000e0000 */
[----:B------:R-:W-:Y:S01]  /*ed90*/  IMAD.MOV R2, RZ, RZ, -R0 ;  /* 0x000000ffff027224 */ /* 0x000fe200078e0a00 */
[----:B------:R-:W-:Y:S01]  /*eda0*/  LOP3.LUT R3, R10, R3, RZ, 0xc0, !PT ;  /* 0x000000030a037212 */ /* 0x000fe200078ec0ff */
[----:B------:R-:W-:Y:S02]  /*edb0*/  IMAD R40, R40, R0, R5 ;  /* 0x0000000028287224 */ /* 0x000fe400078e0205 */
[----:B------:R-:W-:Y:S02]  /*edc0*/  @P4 IMAD R15, R13, R12, R16 ;  /* 0x0000000c0d0f4224 */ /* 0x000fe400078e0210 */
[----:B------:R-:W-:-:S02]  /*edd0*/  IMAD R0, R2, R22, R11 ;  /* 0x0000001602007224 */ /* 0x000fc400078e020b */
[----:B------:R-:W-:Y:S02]  /*ede0*/  IMAD R40, R40, R23, R15 ;  /* 0x0000001728287224 */ /* 0x000fe400078e020f */
[----:B------:R-:W-:Y:S02]  /*edf0*/  IMAD R3, R0, R14, R3 ;  /* 0x0000000e00037224 */ /* 0x000fe400078e0203 */
[----:B------:R-:W-:-:S03]  /*ee00*/  IMAD.MOV.U32 R0, RZ, RZ, 0x1 ;  /* 0x00000001ff007424 */ /* 0x000fc600078e00ff */
[----:B------:R-:W-:Y:S02]  /*ee10*/  SEL R2, R3, R40, !P4 ;  /* 0x0000002803027207 */ /* 0x000fe40006000000 */
[----:B------:R-:W-:-:S03]  /*ee20*/  SEL R40, R40, R3, !P4 ;  /* 0x0000000328287207 */ /* 0x000fc60006000000 */
[----:B------:R2:W-:Y:S04]  /*ee30*/  STL [R1+0x84], R2 ;  /* 0x0000840201007387 */ /* 0x0005e80000100800 */
.L_x_297:
[----:B------:R0:W-:Y:S01]  /*ee40*/  STL [R1+0x88], R40 ;  /* 0x0000882801007387 */ /* 0x0001e20000100800 */
[----:B------:R-:W-:-:S13]  /*ee50*/  LOP3.LUT P1, RZ, R0, 0xff, RZ, 0xc0, !PT ;  /* 0x000000ff00ff7812 */ /* 0x000fda000782c0ff */
[----:B0-----:R-:W-:Y:S05]  /*ee60*/  @P1 BRA `(.L_x_300) ;  /* 0xffffff2400781947 */ /* 0x001fea000383ffff */
[----:B------:R-:W-:Y:S05]  /*ee70*/  EXIT ;  /* 0x000000000000794d */ /* 0x000fea0003800000 */
.L_x_8:
[----:B------:R-:W2:Y:S01]  /*ee80*/  LDL R22, [R1+0x80] ;  /* 0x0000800001167983 */ /* 0x000ea20000100800 */
[----:B0-----:R-:W-:-:S03]  /*ee90*/  ULDC.64 UR4, c[0x0][0x650] ;  /* 0x0001940000047ab9 */ /* 0x001fc60000000a00 */
[----:B-1----:R-:W3:Y:S01]  /*eea0*/  LDL R23, [R1+0x7c] ;  /* 0x00007c0001177983 */ /* 0x002ee20000100800 */
[----:B------:R-:W-:Y:S01]  /*eeb0*/  PRMT R4, RZ, 0x7610, R4 ;  /* 0x00007610ff047816 */ /* 0x000fe20000000004 */
[----:B------:R-:W-:Y:S02]  /*eec0*/  IMAD.MOV.U32 R5, RZ, RZ, -0x1 ;  /* 0xffffffffff057424 */ /* 0x000fe400078e00ff */
[----:B------:R-:W-:Y:S02]  /*eed0*/  IMAD.MOV.U32 R7, RZ, RZ, -0x1 ;  /* 0xffffffffff077424 */ /* 0x000fe400078e00ff */
[----:B------:R-:W-:Y:S01]  /*eee0*/  IMAD.MOV.U32 R6, RZ, RZ, -0x1 ;  /* 0xffffffffff067424 */ /* 0x000fe200078e00ff */
[----:B--2---:R-:W-:-:S04]  /*eef0*/  ISETP.GE.U32.AND P0, PT, R22, UR4, PT ;  /* 0x0000000416007c0c */ /* 0x004fc8000bf06070 */
[----:B---3--:R-:W-:-:S13]  /*ef00*/  ISETP.GE.U32.AND.EX P0, PT, R23, UR5, PT, P0 ;  /* 0x0000000517007c0c */ /* 0x008fda000bf06100 */
[----:B------:R-:W-:Y:S05]  /*ef10*/  @P0 BRA `(.L_x_301) ;  /* 0x00000004002c0947 */ /* 0x000fea0003800000 */
[----:B------:R-:W0:Y:S01]  /*ef20*/  LDC.64 R14, c[0x0][0x628] ;  /* 0x00018a00ff0e7b82 */ /* 0x000e220000000a00 */
[----:B------:R-:W-:Y:S02]  /*ef30*/  IMAD.MOV.U32 R8, RZ, RZ, R22 ;  /* 0x000000ffff087224 */ /* 0x000fe400078e0016 */
[----:B------:R-:W-:-:S05]  /*ef40*/  IMAD.MOV.U32 R9, RZ, RZ, R23 ;  /* 0x000000ffff097224 */ /* 0x000fca00078e0017 */
[----:B------:R-:W1:Y:S08]  /*ef50*/  LDC R10, c[0x0][0x630] ;  /* 0x00018c00ff0a7b82 */ /* 0x000e700000000800 */
[----:B------:R-:W2:Y:S01]  /*ef60*/  LDC.64 R16, c[0x0][0x620] ;  /* 0x00018800ff107b82 */ /* 0x000ea20000000a00 */
[----:B0-----:R-:W-:-:S04]  /*ef70*/  ISETP.NE.U32.AND P0, PT, R14, RZ, PT ;  /* 0x000000ff0e00720c */ /* 0x001fc80003f05070 */
[----:B------:R-:W-:-:S13]  /*ef80*/  ISETP.NE.AND.EX P0, PT, R15, RZ, PT, P0 ;  /* 0x000000ff0f00720c */ /* 0x000fda0003f05300 */
[----:B-12---:R-:W-:Y:S05]  /*ef90*/  @!P0 BRA `(.L_x_302) ;  /* 0x0000000000288947 */ /* 0x006fea0003800000 */
        /* <DEDUP_REMOVED lines=10> */
.L_x_302:
[----:B------:R-:W0:Y:S01]  /*f040*/  LDC.64 R20, c[0x0][0x640] ;  /* 0x00019000ff147b82 */ /* 0x000e220000000a00 */
[-CC-:B------:R-:W-:Y:S02]  /*f050*/  SHF.R.U64 R14, R8, R10.reuse, R9.reuse ;  /* 0x0000000a080e7219 */ /* 0x180fe40000001209 */
[----:B------:R-:W-:Y:S02]  /*f060*/  SHF.R.U32.HI R4, RZ, R10, R9 ;  /* 0x0000000aff047219 */ /* 0x000fe40000011609 */
[----:B------:R-:W-:-:S03]  /*f070*/  IADD3 R7, P0, RZ, -R14, RZ ;  /* 0x8000000eff077210 */ /* 0x000fc60007f1e0ff */
[----:B------:R-:W1:Y:S02]  /*f080*/  LDC R8, c[0x0][0x618] ;  /* 0x00018600ff087b82 */ /* 0x000e640000000800 */
[----:B------:R-:W-:Y:S02]  /*f090*/  IMAD.X R5, RZ, RZ, ~R4, P0 ;  /* 0x000000ffff057224 */ /* 0x000fe400000e0e04 */
[----:B------:R-:W-:Y:S02]  /*f0a0*/  IMAD.MOV.U32 R4, RZ, RZ, R22 ;  /* 0x000000ffff047224 */ /* 0x000fe400078e0016 */
[-C--:B------:R-:W-:Y:S02]  /*f0b0*/  IMAD R6, R5, R16.reuse, RZ ;  /* 0x0000001005067224 */ /* 0x080fe400078e02ff */
[----:B------:R-:W2:Y:S01]  /*f0c0*/  LDC R18, c[0x0][0x608] ;  /* 0x00018200ff127b82 */ /* 0x000ea20000000800 */
[----:B------:R-:W-:Y:S02]  /*f0d0*/  IMAD.MOV.U32 R5, RZ, RZ, R23 ;  /* 0x000000ffff057224 */ /* 0x000fe400078e0017 */
[----:B------:R-:W-:-:S05]  /*f0e0*/  IMAD.WIDE.U32 R4, R7, R16, R4 ;  /* 0x0000001007047225 */ /* 0x000fca00078e0004 */
[----:B------:R-:W3:Y:S01]  /*f0f0*/  LDC R19, c[0x0][0x658] ;  /* 0x00019600ff137b82 */ /* 0x000ee20000000800 */
[----:B------:R-:W-:Y:S01]  /*f100*/  IMAD R7, R7, R17, R6 ;  /* 0x0000001107077224 */ /* 0x000fe200078e0206 */
[----:B0-----:R-:W-:Y:S01]  /*f110*/  ISETP.NE.U32.AND P0, PT, R20, RZ, PT ;  /* 0x000000ff1400720c */ /* 0x001fe20003f05070 */
[----:B------:R-:W-:Y:S02]  /*f120*/  IMAD.MOV.U32 R6, RZ, RZ, -0x1 ;  /* 0xffffffffff067424 */ /* 0x000fe400078e00ff */
[----:B------:R-:W-:Y:S01]  /*f130*/  IMAD.IADD R5, R5, 0x1, R7 ;  /* 0x0000000105057824 */ /* 0x000fe200078e0207 */
[----:B------:R-:W-:Y:S02]  /*f140*/  ISETP.NE.AND.EX P0, PT, R21, RZ, PT, P0 ;  /* 0x000000ff1500720c */ /* 0x000fe40003f05300 */
[----:B------:R-:W0:Y:S02]  /*f150*/  LDC R17, c[0x0][0x600] ;  /* 0x00018000ff117b82 */ /* 0x000e240000000800 */
[----:B-1----:R-:W-:-:S02]  /*f160*/  SHF.R.U64 R10, R4, R8, R5 ;  /* 0x00000008040a7219 */ /* 0x002fc40000001205 */
[----:B------:R-:W-:-:S04]  /*f170*/  SHF.R.U32.HI R5, RZ, R8, R5 ;  /* 0x00000008ff057219 */ /* 0x000fc80000011605 */
[----:B------:R-:W1:Y:S01]  /*f180*/  LDC R22, c[0x0][0x648] ;  /* 0x00019200ff167b82 */ /* 0x000e620000000800 */
[-CC-:B--2---:R-:W-:Y:S02]  /*f190*/  SHF.R.U64 R15, R10, R18.reuse, R5.reuse ;  /* 0x000000120a0f7219 */ /* 0x184fe40000001205 */
[----:B------:R-:W-:Y:S01]  /*f1a0*/  SHF.R.U32.HI R4, RZ, R18, R5 ;  /* 0x00000012ff047219 */ /* 0x000fe20000011605 */
[----:B------:R-:W-:-:S04]  /*f1b0*/  IMAD.MOV.U32 R18, RZ, RZ, 0x1 ;  /* 0x00000001ff127424 */ /* 0x000fc800078e00ff */
[----:B------:R-:W2:Y:S01]  /*f1c0*/  LDC R23, c[0x0][0x638] ;  /* 0x00018e00ff177b82 */ /* 0x000ea20000000800 */
[-CC-:B---3--:R-:W-:Y:S02]  /*f1d0*/  SHF.R.U64 R16, R15, R19.reuse, R4.reuse ;  /* 0x000000130f107219 */ /* 0x188fe40000001204 */
[-C--:B------:R-:W-:Y:S02]  /*f1e0*/  SHF.L.U32 R6, R6, R19.reuse, RZ ;  /* 0x0000001306067219 */ /* 0x080fe400000006ff */
[----:B------:R-:W-:Y:S01]  /*f1f0*/  SHF.R.U32.HI R5, RZ, R19, R4 ;  /* 0x00000013ff057219 */ /* 0x000fe20000011604 */
[----:B------:R-:W-:Y:S01]  /*f200*/  IMAD.MOV.U32 R4, RZ, RZ, R16 ;  /* 0x000000ffff047224 */ /* 0x000fe200078e0010 */
[----:B------:R-:W-:Y:S01]  /*f210*/  LOP3.LUT R24, RZ, R6, RZ, 0x33, !PT ;  /* 0x00000006ff187212 */ /* 0x000fe200078e33ff */
[----:B------:R-:W3:Y:S01]  /*f220*/  LDC R25, c[0x0][0x610] ;  /* 0x00018400ff197b82 */ /* 0x000ee20000000800 */
[----:B------:R-:W-:Y:S05]  /*f230*/  @!P0 BRA `(.L_x_303) ;  /* 0x0000000000288947 */ /* 0x000fea0003800000 */
        /* <DEDUP_REMOVED lines=10> */
.L_x_303:
[----:B-1----:R-:W-:Y:S01]  /*f2e0*/  SHF.R.U64 R4, R4, R22, R5 ;  /* 0x0000001604047219 */ /* 0x002fe20000001205 */
[----:B0-----:R-:W-:Y:S01]  /*f2f0*/  VIADD R7, R17, 0xffffffff ;  /* 0xffffffff11077836 */ /* 0x001fe20000000000 */
[----:B------:R-:W-:Y:S01]  /*f300*/  SHF.L.U32 R18, R18, R19, RZ ;  /* 0x0000001312127219 */ /* 0x000fe200000006ff */
[----:B------:R-:W-:Y:S01]  /*f310*/  @P4 IMAD R0, R11, R12, R2 ;  /* 0x0000000c0b004224 */ /* 0x000fe200078e0202 */
[----:B------:R-:W-:Y:S01]  /*f320*/  LOP3.LUT R3, R15, R24, RZ, 0xc0, !PT ;  /* 0x000000180f037212 */ /* 0x000fe200078ec0ff */
[----:B------:R-:W-:Y:S01]  /*f330*/  IMAD.MOV R5, RZ, RZ, -R4 ;  /* 0x000000ffff057224 */ /* 0x000fe200078e0a04 */
[----:B------:R-:W-:Y:S01]  /*f340*/  LOP3.LUT R7, R10, R7, RZ, 0xc0, !PT ;  /* 0x000000070a077212 */ /* 0x000fe200078ec0ff */
[----:B------:R-:W-:Y:S02]  /*f350*/  IMAD.MOV.U32 R6, RZ, RZ, R14 ;  /* 0x000000ffff067224 */ /* 0x000fe400078e000e */
[----:B------:R-:W-:Y:S02]  /*f360*/  IMAD R3, R18, R4, R3 ;  /* 0x0000000412037224 */ /* 0x000fe400078e0203 */
[----:B--2---:R-:W-:-:S02]  /*f370*/  IMAD R2, R5, R23, R16 ;  /* 0x0000001705027224 */ /* 0x004fc400078e0210 */
[----:B---3--:R-:W-:Y:S02]  /*f380*/  IMAD R0, R3, R25, R0 ;  /* 0x0000001903007224 */ /* 0x008fe400078e0200 */
[----:B------:R-:W-:Y:S02]  /*f390*/  IMAD R5, R2, R17, R7 ;  /* 0x0000001102057224 */ /* 0x000fe400078e0207 */
[----:B------:R-:W-:-:S03]  /*f3a0*/  IMAD.MOV.U32 R4, RZ, RZ, 0x1 ;  /* 0x00000001ff047424 */ /* 0x000fc600078e00ff */
[----:B------:R-:W-:Y:S02]  /*f3b0*/  SEL R7, R5, R0, !P4 ;  /* 0x0000000005077207 */ /* 0x000fe40006000000 */
[----:B------:R-:W-:-:S07]  /*f3c0*/  SEL R5, R0, R5, !P4 ;  /* 0x0000000500057207 */ /* 0x000fce0006000000 */
.L_x_301:
[----:B------:R-:W-:-:S08]  /*f3d0*/  NOP ;  /* 0x0000000000007918 */ /* 0x000fd00000000000 */
[----:B------:R-:W0:-:S00]  /*f3e0*/  USETMAXREG.DEALLOC.CTAPOOL 0x28 ;  /* 0x00000028000079c8 */ /* 0x000e0000080e0500 */
[----:B------:R-:W-:-:S13]  /*f3f0*/  ISETP.NE.AND P0, PT, RZ, UR8, PT ;  /* 0x00000008ff007c0c */ /* 0x000fda000bf05270 */
[----:B------:R-:W-:Y:S05]  /*f400*/  @P0 EXIT ;  /* 0x000000000000094d */ /* 0x000fea0003800000 */
[----:B0-----:R-:W-:Y:S01]  /*f410*/  LOP3.LUT P0, RZ, R4, 0xff, RZ, 0xc0, !PT ;  /* 0x000000ff04ff7812 */ /* 0x001fe2000780c0ff */
[----:B------:R-:W-:Y:S02]  /*f420*/  IMAD.MOV.U32 R0, RZ, RZ, 0x1 ;  /* 0x00000001ff007424 */ /* 0x000fe400078e00ff */
[----:B------:R-:W-:-:S10]  /*f430*/  IMAD.MOV.U32 R9, RZ, RZ, RZ ;  /* 0x000000ffff097224 */ /* 0x000fd400078e00ff */
[----:B------:R-:W-:Y:S05]  /*f440*/  @!P0 BRA `(.L_x_304) ;  /* 0x0000000c005c8947 */ /* 0x000fea0003800000 */
[----:B------:R-:W0:Y:S01]  /*f450*/  S2UR UR12, SR_CgaCtaId ;  /* 0x00000000000c79c3 */ /* 0x000e220000008800 */
[----:B------:R-:W-:Y:S01]  /*f460*/  ULDC UR4, c[0x0][0x28c] ;  /* 0x0000a30000047ab9 */ /* 0x000fe20000000800 */
[----:B------:R-:W-:Y:S01]  /*f470*/  ULDC UR6, c[0x0][0x658] ;  /* 0x0001960000067ab9 */ /* 0x000fe20000000800 */
[----:B------:R-:W-:Y:S01]  /*f480*/  UIADD3 UR10, UR4, 0x1f, URZ ;  /* 0x0000001f040a7890 */ /* 0x000fe2000fffe03f */
[----:B------:R-:W-:Y:S01]  /*f490*/  BSSY B0, `(.L_x_304) ;  /* 0x00000d2000007945 */ /* 0x000fe20003800000 */
[----:B------:R-:W-:Y:S01]  /*f4a0*/  UMOV UR7, 0xffffffff ;  /* 0xffffffff00077882 */ /* 0x000fe20000000000 */
[----:B------:R-:W-:Y:S01]  /*f4b0*/  ULDC UR5, c[0x0][0x600] ;  /* 0x0001800000057ab9 */ /* 0x000fe20000000800 */
[----:B------:R-:W-:Y:S01]  /*f4c0*/  UMOV UR9, 0x1 ;  /* 0x0000000100097882 */ /* 0x000fe20000000000 */
[----:B------:R-:W-:Y:S01]  /*f4d0*/  USHF.L.U32 UR7, UR7, UR6, URZ ;  /* 0x0000000607077299 */ /* 0x000fe2000800063f */
[----:B------:R-:W-:Y:S01]  /*f4e0*/  IMAD.MOV.U32 R11, RZ, RZ, 0x1 ;  /* 0x00000001ff0b7424 */ /* 0x000fe200078e00ff */
[----:B------:R-:W-:Y:S01]  /*f4f0*/  UIADD3 UR4, UR5, -0x1, URZ ;  /* 0xffffffff05047890 */ /* 0x000fe2000fffe03f */
[----:B------:R-:W-:Y:S01]  /*f500*/  IMAD.MOV.U32 R0, RZ, RZ, 0x1 ;  /* 0x00000001ff007424 */ /* 0x000fe200078e00ff */
[----:B------:R-:W-:Y:S01]  /*f510*/  USHF.R.S32.HI UR11, URZ, 0x1f, UR10 ;  /* 0x0000001f3f0b7899 */ /* 0x000fe2000801140a */
[----:B------:R-:W-:Y:S01]  /*f520*/  IMAD.MOV.U32 R9, RZ, RZ, RZ ;  /* 0x000000ffff097224 */ /* 0x000fe200078e00ff */
[----:B------:R-:W-:Y:S01]  /*f530*/  ULDC UR8, c[0x0][0xc] ;  /* 0x0000030000087ab9 */ /* 0x000fe20000000800 */
[----:B------:R-:W-:-:S02]  /*f540*/  USHF.L.U32 UR5, UR9, UR6, URZ ;  /* 0x0000000609057299 */ /* 0x000fc4000800063f */
[----:B------:R-:W-:Y:S01]  /*f550*/  ULEA.HI UR11, UR11, UR10, URZ, 0x5 ;  /* 0x0000000a0b0b7291 */ /* 0x000fe2000f8f283f */
[----:B------:R-:W-:Y:S01]  /*f560*/  ULDC UR9, c[0x0][0x10] ;  /* 0x0000040000097ab9 */ /* 0x000fe20000000800 */
[----:B------:R-:W-:Y:S02]  /*f570*/  ULOP3.LUT UR6, URZ, UR7, URZ, 0x33, !UPT ;  /* 0x000000073f067292 */ /* 0x000fe4000f8e333f */
[----:B------:R-:W-:Y:S01]  /*f580*/  UIMAD.WIDE.U32 UR8, UR8, UR9, URZ ;  /* 0x00000009080872a5 */ /* 0x000fe2000f8e003f */
[----:B------:R-:W-:Y:S01]  /*f590*/  ULDC UR7, c[0x0][0x14] ;  /* 0x0000050000077ab9 */ /* 0x000fe20000000800 */
[----:B------:R-:W-:Y:S01]  /*f5a0*/  USHF.R.S32.HI UR20, URZ, 0x5, UR11 ;  /* 0x000000053f147899 */ /* 0x000fe2000801140b */
[----:B0-----:R-:W-:Y:S01]  /*f5b0*/  IMAD.U32 R8, RZ, RZ, UR12 ;  /* 0x0000000cff087e24 */ /* 0x001fe2000f8e00ff */
[----:B------:R-:W-:Y:S02]  /*f5c0*/  UIMAD.WIDE.U32 UR24, UR8, UR7, URZ ;  /* 0x00000007081872a5 */ /* 0x000fe4000f8e003f */
[----:B------:R-:W-:-:S02]  /*f5d0*/  UIMAD UR18, UR9, UR7, URZ ;  /* 0x00000007091272a4 */ /* 0x000fc4000f8e023f */
[----:B------:R-:W-:Y:S02]  /*f5e0*/  ULOP3.LUT UR23, UR13, 0x2, URZ, 0xfc, !UPT ;  /* 0x000000020d177892 */ /* 0x000fe4000f8efc3f */
[----:B------:R-:W-:Y:S02]  /*f5f0*/  UIADD3 UR18, UR25, UR18, URZ ;  /* 0x0000001219127290 */ /* 0x000fe4000fffe03f */
[----:B------:R-:W-:Y:S01]  /*f600*/  UIADD3 UR28, UR20, 0x1, URZ ;  /* 0x00000001141c7890 */ /* 0x000fe2000fffe03f */
[----:B------:R-:W-:-:S11]  /*f610*/  ULDC.64 UR26, c[0x0][0x198] ;  /* 0x00006600001a7ab9 */ /* 0x000fd60000000a00 */
.L_x_315:
[----:B------:R-:W-:-:S03]  /*f620*/  UMOV UR7, 0xffffffff ;  /* 0xffffffff00077882 */ /* 0x000fc60000000000 */
[----:B------:R-:W-:Y:S05]  /*f630*/  BRA.DIV UR7, `(.L_x_305) ;  /* 0x0000001607d47947 */ /* 0x000fea000b800000 */
[----:B------:R-:W-:-:S13]  /*f640*/  ELECT P0, URZ, PT ;  /* 0x00000000003f782f */ /* 0x000fda0003800000 */
.L_x_340:
[----:B------:R-:W0:Y:S01]  /*f650*/  LDC R2, c[0x0][0x28c] ;  /* 0x0000a300ff027b82 */ /* 0x000e220000000800 */
[----:B------:R-:W-:Y:S01]  /*f660*/  BSSY B1, `(.L_x_306) ;  /* 0x000003c000017945 */ /* 0x000fe20003800000 */
[----:B0-----:R-:W-:-:S13]  /*f670*/  ISETP.LT.OR P0, PT, R2, 0x1, !P0 ;  /* 0x000000010200780c */ /* 0x001fda0004701670 */
[----:B------:R-:W-:Y:S05]  /*f680*/  @P0 BRA `(.L_x_307) ;  /* 0x0000000000e40947 */ /* 0x000fea0003800000 */
[----:B------:R-:W-:Y:S02]  /*f690*/  IMAD R5, R5, 0x2, R8 ;  /* 0x0000000205057824 */ /* 0x000fe400078e0208 */
[----:B------:R-:W-:Y:S02]  /*f6a0*/  IMAD.SHL.U32 R10, R7, 0x80, RZ ;  /* 0x00000080070a7824 */ /* 0x000fe400078e00ff */
[----:B------:R-:W-:Y:S02]  /*f6b0*/  IMAD.MOV.U32 R14, RZ, RZ, RZ ;  /* 0x000000ffff0e7224 */ /* 0x000fe400078e00ff */
[----:B------:R-:W-:Y:S02]  /*f6c0*/  IMAD.U32 R15, RZ, RZ, UR28 ;  /* 0x0000001cff0f7e24 */ /* 0x000fe4000f8e00ff */
[----:B------:R-:W-:Y:S02]  /*f6d0*/  IMAD.MOV.U32 R2, RZ, RZ, R0 ;  /* 0x000000ffff027224 */ /* 0x000fe400078e0000 */
[----:B------:R-:W-:-:S02]  /*f6e0*/  IMAD.MOV.U32 R3, RZ, RZ, R9 ;  /* 0x000000ffff037224 */ /* 0x000fc400078e0009 */
[----:B------:R-:W-:-:S07]  /*f6f0*/  IMAD.SHL.U32 R7, R5, 0x80, RZ ;  /* 0x0000008005077824 */ /* 0x000fce00078e00ff */
.L_x_310:
[----:B------:R-:W0:Y:S01]  /*f700*/  S2UR UR7, SR_CgaCtaId ;  /* 0x00000000000779c3 */ /* 0x000e220000008800 */
[----:B------:R-:W1:Y:S01]  /*f710*/  S2R R16, SR_TID.X ;  /* 0x0000000000107919 */ /* 0x000e620000002100 */
[----:B------:R-:W-:Y:S02]  /*f720*/  MOV R5, 0x400 ;  /* 0x0000040000057802 */ /* 0x000fe40000000f00 */
[----:B------:R-:W-:Y:S01]  /*f730*/  SHF.L.U32 R4, R2, 0x1f, RZ ;  /* 0x0000001f02047819 */ /* 0x000fe200000006ff */
[----:B0-----:R-:W-:-:S05]  /*f740*/  IMAD.U32 R8, RZ, RZ, UR7 ;  /* 0x00000007ff087e24 */ /* 0x001fca000f8e00ff */
[----:B------:R-:W-:Y:S02]  /*f750*/  LEA R12, R8, R5, 0x18 ;  /* 0x00000005080c7211 */ /* 0x000fe400078ec0ff */
[----:B-1----:R-:W-:-:S03]  /*f760*/  LOP3.LUT P1, RZ, R16, 0x7f, RZ, 0xc0, !PT ;  /* 0x0000007f10ff7812 */ /* 0x002fc6000782c0ff */
[----:B------:R-:W-:-:S04]  /*f770*/  IMAD R13, R3, 0x8, R12 ;  /* 0x00000008030d7824 */ /* 0x000fc800078e020c */
[----:B------:R-:W0:Y:S06]  /*f780*/  SYNCS.PHASECHK.TRANS64.TRYWAIT P0, [R13+URZ+0x90], R4 ;  /* 0x000090040d0075a7 */ /* 0x000e2c000800017f */
[----:B------:R-:W1:Y:S01]  /*f790*/  @!P1 LDC R5, c[0x0][0x500] ;  /* 0x00014000ff059b82 */ /* 0x000e620000000800 */
[----:B0-----:R-:W-:Y:S05]  /*f7a0*/  @!P0 BRA `(.L_x_308) ;  /* 0x0000001400988947 */ /* 0x001fea0003800000 */
.L_x_341:
[----:B------:R-:W-:Y:S01]  /*f7b0*/  UPRMT UR7, UR23, 0x9910, URZ ;  /* 0x0000991017077896 */ /* 0x000fe2000800003f */
[----:B-1----:R1:W-:Y:S03]  /*f7c0*/  @!P1 SYNCS.ARRIVE.TRANS64 RZ, [R13+URZ], R5 ;  /* 0x000000050dff99a7 */ /* 0x0023e6000800003f */
[----:B------:R-:W-:-:S06]  /*f7d0*/  UISETP.NE.AND UP0, UPT, UR7, 0x2, UPT ;  /* 0x000000020700788c */ /* 0x000fcc000bf05270 */
[----:B------:R-:W-:-:S13]  /*f7e0*/  PLOP3.LUT P0, PT, PT, PT, UP0, 0x80, 0x0 ;  /* 0x000000000000781c */ /* 0x000fda0003f0f008 */
[----:B-1----:R-:W-:Y:S05]  /*f7f0*/  @P0 BRA `(.L_x_309) ;  /* 0x0000000000040947 */ /* 0x002fea0003800000 */
[----:B------:R-:W-:Y:S01]  /*f800*/  BPT.TRAP 0x1 ;  /* 0x000000040000795c */ /* 0x000fe20000300000 */
.L_x_309:
[----:B0-----:R-:W-:Y:S01]  /*f810*/  IMAD R4, R3, 0x2, R8 ;  /* 0x0000000203047824 */ /* 0x001fe200078e0208 */
[----:B------:R-:W-:Y:S01]  /*f820*/  R2UR UR9, R13 ;  /* 0x000000000d0972ca */ /* 0x000fe200000e0000 */
[----:B------:R-:W-:Y:S01]  /*f830*/  VIADD R15, R15, 0xffffffff ;  /* 0xffffffff0f0f7836 */ /* 0x000fe20000000000 */
[----:B------:R-:W-:Y:S01]  /*f840*/  UIADD3 UR14, UP0, UR26, 0xf0, URZ ;  /* 0x000000f01a0e7890 */ /* 0x000fe2000ff1e03f */
[--C-:B------:R-:W-:Y:S01]  /*f850*/  IMAD.U32 R4, R4, 0x1000, R12.reuse ;  /* 0x0000100004047824 */ /* 0x100fe200078e000c */
[----:B------:R-:W-:Y:S01]  /*f860*/  R2UR UR11, R7 ;  /* 0x00000000070b72ca */ /* 0x000fe200000e0000 */
[C---:B------:R-:W-:Y:S01]  /*f870*/  IMAD R12, R3.reuse, 0x1000, R12 ;  /* 0x00001000030c7824 */ /* 0x040fe200078e020c */
[----:B------:R-:W-:Y:S01]  /*f880*/  R2UR UR10, R14 ;  /* 0x000000000e0a72ca */ /* 0x000fe200000e0000 */
[----:B------:R-:W-:Y:S01]  /*f890*/  UIADD3 UR30, UP1, UR26, 0x1f0, URZ ;  /* 0x000001f01a1e7890 */ /* 0x000fe2000ff3e03f */
[----:B------:R-:W-:Y:S01]  /*f8a0*/  R2UR UR7, R4 ;  /* 0x00000000040772ca */ /* 0x000fe200000e0000 */
[----:B------:R-:W-:Y:S01]  /*f8b0*/  UIADD3.X UR15, URZ, UR27, URZ, UP0, !UPT ;  /* 0x0000001b3f0f7290 */ /* 0x000fe200087fe43f */
[----:B------:R-:W-:Y:S01]  /*f8c0*/  R2UR UR8, R12 ;  /* 0x000000000c0872ca */ /* 0x000fe200000e0000 */
[----:B------:R-:W-:Y:S01]  /*f8d0*/  VIADD R3, R3, 0x1 ;  /* 0x0000000103037836 */ /* 0x000fe20000000000 */
[----:B------:R-:W-:Y:S01]  /*f8e0*/  R2UR UR12, R6 ;  /* 0x00000000060c72ca */ /* 0x000fe200000e0000 */
[----:B------:R-:W-:Y:S01]  /*f8f0*/  UIADD3.X UR31, URZ, UR27, URZ, UP1, !UPT ;  /* 0x0000001b3f1f7290 */ /* 0x000fe20008ffe43f */
[----:B------:R-:W-:Y:S01]  /*f900*/  R2UR UR21, R10 ;  /* 0x000000000a1572ca */ /* 0x000fe200000e0000 */
[----:B------:R-:W-:Y:S01]  /*f910*/  UMOV UR22, 0x30000 ;  /* 0x0003000000167882 */ /* 0x000fe20000000000 */
[----:B------:R-:W-:Y:S01]  /*f920*/  ISETP.GT.AND P1, PT, R15, 0x1, PT ;  /* 0x000000010f00780c */ /* 0x000fe20003f24270 */
[----:B------:R-:W-:Y:S01]  /*f930*/  UMOV UR16, 0x0 ;  /* 0x0000000000107882 */ /* 0x000fe20000000000 */
[----:B------:R-:W-:Y:S01]  /*f940*/  UMOV UR17, 0x10000000 ;  /* 0x1000000000117882 */ /* 0x000fe20000000000 */
[----:B------:R-:W-:Y:S01]  /*f950*/  ISETP.NE.AND P0, PT, R3, 0x12, PT ;  /* 0x000000120300780c */ /* 0x000fe20003f05270 */
[----:B------:R-:W-:Y:S01]  /*f960*/  VIADD R14, R14, 0x20 ;  /* 0x000000200e0e7836 */ /* 0x000fe20000000000 */
[----:B------:R-:W-:-:S02]  /*f970*/  UIADD3 UR7, UR7, 0x200, URZ ;  /* 0x0000020007077890 */ /* 0x000fc4000fffe03f */
[----:B------:R-:W-:Y:S01]  /*f980*/  UIADD3 UR19, UR8, 0x24200, URZ ;  /* 0x0002420008137890 */ /* 0x000fe2000fffe03f */
[----:B------:R-:W-:Y:S02]  /*f990*/  SEL R5, RZ, 0x1, P0 ;  /* 0x00000001ff057807 */ /* 0x000fe40000000000 */
[----:B------:R-:W-:Y:S02]  /*f9a0*/  SEL R3, R3, RZ, P0 ;  /* 0x000000ff03037207 */ /* 0x000fe40000000000 */
[----:B------:R-:W-:Y:S01]  /*f9b0*/  UMOV UR8, UR7 ;  /* 0x0000000700087c82 */ /* 0x000fe20008000000 */
[----:B------:R-:W-:Y:S01]  /*f9c0*/  LOP3.LUT R2, R2, R5, RZ, 0x3c, !PT ;  /* 0x0000000502027212 */ /* 0x000fe200078e3cff */
[----:B------:R0:W-:Y:S02]  /*f9d0*/  UTMALDG.3D.MULTICAST [UR8], [UR14], UR22, desc[UR16] ;  /* 0x000010080e0073b4 */ /* 0x0001e40008011816 */
[----:B0-----:R-:W-:Y:S01]  /*f9e0*/  UMOV UR8, UR19 ;  /* 0x0000001300087c82 */ /* 0x001fe20008000000 */
[----:B------:R-:W-:-:S02]  /*f9f0*/  UMOV UR11, UR21 ;  /* 0x00000015000b7c82 */ /* 0x000fc40008000000 */
[----:B------:R0:W-:Y:S02]  /*fa00*/  UTMALDG.3D [UR8], [UR30], desc[UR16] ;  /* 0x000010081e0075b4 */ /* 0x0001e40008011000 */
[----:B0-----:R-:W-:Y:S05]  /*fa10*/  @P1 BRA `(.L_x_310) ;  /* 0xfffffffc00381947 */ /* 0x001fea000383ffff */
.L_x_307:
[----:B------:R-:W-:Y:S05]  /*fa20*/  BSYNC B1 ;  /* 0x0000000000017941 */ /* 0x000fea0003800000 */
.L_x_306:
[----:B------:R-:W2:Y:S01]  /*fa30*/  LDL.LU R17, [R1+0x7c] ;  /* 0x00007c0001117983 */ /* 0x000ea20000300800 */
[----:B------:R-:W-:Y:S01]  /*fa40*/  LOP3.LUT P1, RZ, R11, 0xff, RZ, 0xc0, !PT ;  /* 0x000000ff0bff7812 */ /* 0x000fe2000782c0ff */
[----:B------:R-:W-:Y:S01]  /*fa50*/  VIADD R4, R9, UR20 ;  /* 0x0000001409047c36 */ /* 0x000fe20008000000 */
[----:B------:R-:W-:Y:S01]  /*fa60*/  ULDC.64 UR8, c[0x0][0x650] ;  /* 0x0001940000087ab9 */ /* 0x000fe20000000a00 */
[----:B------:R-:W3:Y:S01]  /*fa70*/  LDL.LU R16, [R1+0x80] ;  /* 0x0000800001107983 */ /* 0x000ee20000300800 */
[----:B------:R-:W-:Y:S01]  /*fa80*/  IMAD.U32 R6, RZ, RZ, UR20 ;  /* 0x00000014ff067e24 */ /* 0x000fe2000f8e00ff */
[----:B------:R-:W-:Y:S01]  /*fa90*/  UISETP.GE.U32.AND UP0, UPT, UR20, 0x12, UPT ;  /* 0x000000121400788c */ /* 0x000fe2000bf06070 */
[----:B------:R-:W-:Y:S01]  /*faa0*/  ISETP.GT.U32.AND P0, PT, R4, 0x11, PT ;  /* 0x000000110400780c */ /* 0x000fe20003f04070 */
[----:B------:R-:W-:Y:S01]  /*fab0*/  BSSY B1, `(.L_x_311) ;  /* 0x000006d000017945 */ /* 0x000fe20003800000 */
[----:B------:R-:W-:Y:S01]  /*fac0*/  IMAD.MOV.U32 R7, RZ, RZ, -0x1 ;  /* 0xffffffffff077424 */ /* 0x000fe200078e00ff */
[----:B------:R-:W-:-:S02]  /*fad0*/  PRMT R11, RZ, 0x7610, R11 ;  /* 0x00007610ff0b7816 */ /* 0x000fc4000000000b */
[----:B------:R-:W-:Y:S01]  /*fae0*/  ISETP.LT.U32.AND P0, PT, R6, 0x12, P0 ;  /* 0x000000120600780c */ /* 0x000fe20000701070 */
[----:B------:R-:W-:Y:S01]  /*faf0*/  IMAD.MOV.U32 R6, RZ, RZ, -0x1 ;  /* 0xffffffffff067424 */ /* 0x000fe200078e00ff */
[----:B------:R-:W0:Y:S01]  /*fb00*/  @P1 S2R R8, SR_CgaCtaId ;  /* 0x0000000000081919 */ /* 0x000e220000008800 */
[----:B------:R-:W-:Y:S02]  /*fb10*/  @P1 MOV R3, 0x400 ;  /* 0x0000040000031802 */ /* 0x000fe40000000f00 */
[----:B------:R-:W-:Y:S02]  /*fb20*/  PLOP3.LUT P2, PT, PT, PT, UP0, 0x80, 0x0 ;  /* 0x000000000000781c */ /* 0x000fe40003f4f008 */
[----:B0-----:R-:W-:Y:S01]  /*fb30*/  @P1 LEA R5, R8, R3, 0x18 ;  /* 0x0000000308051211 */ /* 0x001fe200078ec0ff */
[----:B------:R-:W-:-:S03]  /*fb40*/  IMAD.WIDE.U32 R2, R4, 0x38e38e39, RZ ;  /* 0x38e38e3904027825 */ /* 0x000fc600078e00ff */
[----:B------:R0:W-:Y:S01]  /*fb50*/  @P1 SYNCS.ARRIVE.TRANS64.A1T0 RZ, [R5+URZ+0x138], RZ ;  /* 0x000138ff05ff19a7 */ /* 0x0001e2000810003f */
[----:B------:R-:W-:Y:S02]  /*fb60*/  PRMT R2, RZ, 0x7610, R2 ;  /* 0x00007610ff027816 */ /* 0x000fe40000000002 */
[----:B0-----:R-:W-:Y:S02]  /*fb70*/  SHF.R.U32.HI R5, RZ, 0x2, R3 ;  /* 0x00000002ff057819 */ /* 0x001fe40000011603 */
[----:B------:R-:W-:-:S03]  /*fb80*/  SEL R3, RZ, 0x1, !P0 ;  /* 0x00000001ff037807 */ /* 0x000fc60004000000 */
[----:B------:R-:W-:Y:S01]  /*fb90*/  IMAD R9, R5, -0x12, R4 ;  /* 0xffffffee05097824 */ /* 0x000fe200078e0204 */
[----:B------:R-:W-:-:S04]  /*fba0*/  LOP3.LUT R0, R0, R3, RZ, 0x3c, !PT ;  /* 0x0000000300007212 */ /* 0x000fc800078e3cff */
[----:B------:R-:W-:Y:S01]  /*fbb0*/  @P2 LOP3.LUT R0, R0, 0x1, R5, 0x78, !PT ;  /* 0x0000000100002812 */ /* 0x000fe200078e7805 */
[----:B------:R-:W-:Y:S01]  /*fbc0*/  IMAD.MOV.U32 R5, RZ, RZ, -0x1 ;  /* 0xffffffffff057424 */ /* 0x000fe200078e00ff */
[----:B---3--:R-:W-:-:S04]  /*fbd0*/  IADD3 R16, P1, R16, UR24, RZ ;  /* 0x0000001810107c10 */ /* 0x008fc8000ff3e0ff */
[----:B--2---:R-:W-:Y:S01]  /*fbe0*/  IADD3.X R17, R17, UR18, RZ, P1, !PT ;  /* 0x0000001211117c10 */ /* 0x004fe20008ffe4ff */
[----:B------:R0:W-:Y:S01]  /*fbf0*/  STL [R1+0x80], R16 ;  /* 0x0000801001007387 */ /* 0x0001e20000100800 */
[----:B------:R-:W-:-:S03]  /*fc00*/  ISETP.GE.U32.AND P0, PT, R16, UR8, PT ;  /* 0x0000000810007c0c */ /* 0x000fc6000bf06070 */
[----:B------:R0:W-:Y:S01]  /*fc10*/  STL [R1+0x7c], R17 ;  /* 0x00007c1101007387 */ /* 0x0001e20000100800 */
[----:B------:R-:W-:-:S13]  /*fc20*/  ISETP.GE.U32.AND.EX P0, PT, R17, UR9, PT, P0 ;  /* 0x0000000911007c0c */ /* 0x000fda000bf06100 */
[----:B0-----:R-:W-:Y:S05]  /*fc30*/  @P0 BRA `(.L_x_312) ;  /* 0x0000000400500947 */ /* 0x001fea0003800000 */
[----:B------:R-:W-:Y:S01]  /*fc40*/  ULDC.64 UR8, c[0x0][0x628] ;  /* 0x00018a0000087ab9 */ /* 0x000fe20000000a00 */
[----:B------:R-:W0:Y:S01]  /*fc50*/  S2R R12, SR_CTAID.X ;  /* 0x00000000000c7919 */ /* 0x000e220000002500 */
[----:B------:R-:W-:Y:S01]  /*fc60*/  ISETP.NE.U32.AND P0, PT, RZ, UR8, PT ;  /* 0x00000008ff007c0c */ /* 0x000fe2000bf05070 */
[----:B------:R-:W-:Y:S01]  /*fc70*/  ULDC UR10, c[0x0][0x630] ;  /* 0x00018c00000a7ab9 */ /* 0x000fe20000000800 */
[----:B------:R-:W-:Y:S01]  /*fc80*/  IMAD.MOV.U32 R2, RZ, RZ, R16 ;  /* 0x000000ffff027224 */ /* 0x000fe200078e0010 */
[----:B------:R-:W1:Y:S01]  /*fc90*/  S2R R10, SR_CTAID.Y ;  /* 0x00000000000a7919 */ /* 0x000e620000002600 */
[----:B------:R-:W-:Y:S01]  /*fca0*/  ISETP.NE.AND.EX P0, PT, RZ, UR9, PT, P0 ;  /* 0x00000009ff007c0c */ /* 0x000fe2000bf05300 */
[----:B------:R-:W-:-:S12]  /*fcb0*/  IMAD.MOV.U32 R3, RZ, RZ, R17 ;  /* 0x000000ffff037224 */ /* 0x000fd800078e0011 */
[----:B------:R-:W-:Y:S05]  /*fcc0*/  @!P0 BRA `(.L_x_313) ;  /* 0x0000000000288947 */ /* 0x000fea0003800000 */
[----:B------:R-:W-:Y:S02]  /*fcd0*/  ULDC UR7, c[0x0][0x634] ;  /* 0x00018d0000077ab9 */ /* 0x000fe40000000800 */
[----:B------:R-:W-:-:S05]  /*fce0*/  IADD3 R7, P0, R16, UR7, RZ ;  /* 0x0000000710077c10 */ /* 0x000fca000ff1e0ff */
[----:B------:R-:W-:-:S04]  /*fcf0*/  IMAD.X R13, RZ, RZ, R17, P0 ;  /* 0x000000ffff0d7224 */ /* 0x000fc800000e0611 */
[----:B------:R-:W-:-:S04]  /*fd00*/  IMAD.WIDE.U32 R4, R13, UR8, RZ ;  /* 0x000000080d047c25 */ /* 0x000fc8000f8e00ff */
[----:B------:R-:W-:-:S04]  /*fd10*/  IMAD.WIDE.U32 R4, P0, R7, UR9, R4 ;  /* 0x0000000907047c25 */ /* 0x000fc8000f800004 */
[----:B------:R-:W-:-:S04]  /*fd20*/  IMAD.WIDE.U32 R6, R7, UR8, RZ ;  /* 0x0000000807067c25 */ /* 0x000fc8000f8e00ff */
[----:B------:R-:W-:Y:S01]  /*fd30*/  IMAD.X R3, RZ, RZ, RZ, P0 ;  /* 0x000000ffff037224 */ /* 0x000fe200000e06ff */
[----:B------:R-:W-:Y:S01]  /*fd40*/  IADD3 RZ, P0, R7, R4, RZ ;  /* 0x0000000407ff7210 */ /* 0x000fe20007f1e0ff */
[----:B------:R-:W-:-:S04]  /*fd50*/  IMAD.MOV.U32 R2, RZ, RZ, R5 ;  /* 0x000000ffff027224 */ /* 0x000fc800078e0005 */
[----:B------:R-:W-:-:S08]  /*fd60*/  IMAD.WIDE.U32.X R2, R13, UR9, R2, P0 ;  /* 0x000000090d027c25 */ /* 0x000fd000080e0402 */
.L_x_313:
[--C-:B------:R-:W-:Y:S01]  /*fd70*/  SHF.R.U64 R6, R2, UR10, R3.reuse ;  /* 0x0000000a02067c19 */ /* 0x100fe20008001203 */
[----:B------:R-:W-:Y:S01]  /*fd80*/  ULDC.64 UR8, c[0x0][0x620] ;  /* 0x0001880000087ab9 */ /* 0x000fe20000000a00 */
[----:B------:R-:W-:Y:S01]  /*fd90*/  SHF.R.U32.HI R2, RZ, UR10, R3 ;  /* 0x0000000aff027c19 */ /* 0x000fe20008011603 */
[----:B------:R-:W-:Y:S01]  /*fda0*/  IMAD.MOV.U32 R3, RZ, RZ, R17 ;  /* 0x000000ffff037224 */ /* 0x000fe200078e0011 */
[----:B------:R-:W-:Y:S01]  /*fdb0*/  IADD3 R5, P0, RZ, -R6, RZ ;  /* 0x80000006ff057210 */ /* 0x000fe20007f1e0ff */
[----:B------:R-:W-:Y:S01]  /*fdc0*/  ULDC UR7, c[0x0][0x150] ;  /* 0x0000540000077ab9 */ /* 0x000fe20000000800 */
[----:B0-----:R-:W-:Y:S01]  /*fdd0*/  I2FP.F32.U32 R7, R12 ;  /* 0x0000000c00077245 */ /* 0x001fe20000201000 */
[----:B------:R-:W0:Y:S01]  /*fde0*/  LDC R19, c[0x0][0x144] ;  /* 0x00005100ff137b82 */ /* 0x000e220000000800 */
[----:B------:R-:W-:Y:S01]  /*fdf0*/  ULDC.64 UR10, c[0x0][0x640] ;  /* 0x00019000000a7ab9 */ /* 0x000fe20000000a00 */
[----:B------:R-:W-:Y:S01]  /*fe00*/  IMAD.X R2, RZ, RZ, ~R2, P0 ;  /* 0x000000ffff027224 */ /* 0x000fe200000e0e02 */
[----:B------:R-:W-:-:S03]  /*fe10*/  ISETP.NE.U32.AND P0, PT, RZ, UR10, PT ;  /* 0x0000000aff007c0c */ /* 0x000fc6000bf05070 */
[----:B------:R-:W-:Y:S01]  /*fe20*/  IMAD R4, R2, UR8, RZ ;  /* 0x0000000802047c24 */ /* 0x000fe2000f8e02ff */
[----:B------:R-:W-:Y:S01]  /*fe30*/  ISETP.NE.AND.EX P0, PT, RZ, UR11, PT, P0 ;  /* 0x0000000bff007c0c */ /* 0x000fe2000bf05300 */
[----:B------:R-:W-:Y:S01]  /*fe40*/  IMAD.MOV.U32 R2, RZ, RZ, R16 ;  /* 0x000000ffff027224 */ /* 0x000fe200078e0010 */
[----:B------:R-:W2:Y:S03]  /*fe50*/  LDC R13, c[0x0][0x148] ;  /* 0x00005200ff0d7b82 */ /* 0x000ea60000000800 */
[----:B------:R-:W-:Y:S01]  /*fe60*/  IMAD.WIDE.U32 R2, R5, UR8, R2 ;  /* 0x0000000805027c25 */ /* 0x000fe2000f8e0002 */
[----:B------:R-:W-:-:S03]  /*fe70*/  ULDC UR8, c[0x0][0x154] ;  /* 0x0000550000087ab9 */ /* 0x000fc60000000800 */
[----:B------:R-:W-:Y:S02]  /*fe80*/  IMAD R5, R5, UR9, R4 ;  /* 0x0000000905057c24 */ /* 0x000fe4000f8e0204 */
[----:B------:R-:W-:Y:S01]  /*fe90*/  FMUL R4, R7, UR7 ;  /* 0x0000000707047c20 */ /* 0x000fe20008400000 */
[----:B------:R-:W-:Y:S01]  /*fea0*/  ULDC UR7, c[0x0][0x618] ;  /* 0x0001860000077ab9 */ /* 0x000fe20000000800 */
[----:B------:R-:W-:Y:S01]  /*feb0*/  ULDC UR9, c[0x0][0x608] ;  /* 0x0001820000097ab9 */ /* 0x000fe20000000800 */
[----:B------:R-:W-:-:S03]  /*fec0*/  IMAD.IADD R3, R3, 0x1, R5 ;  /* 0x0000000103037824 */ /* 0x000fc600078e0205 */
[----:B------:R-:W3:Y:S02]  /*fed0*/  F2I.U32.TRUNC.NTZ R4, R4 ;  /* 0x0000000400047305 */ /* 0x000ee4000020f000 */
[----:B------:R-:W-:Y:S02]  /*fee0*/  SHF.R.U64 R7, R2, UR7, R3 ;  /* 0x0000000702077c19 */ /* 0x000fe40008001203 */
[----:B-1----:R-:W-:-:S05]  /*fef0*/  I2FP.F32.U32 R2, R10 ;  /* 0x0000000a00027245 */ /* 0x002fca0000201000 */
[----:B------:R-:W-:Y:S01]  /*ff00*/  FMUL R5, R2, UR8 ;  /* 0x0000000802057c20 */ /* 0x000fe20008400000 */
[----:B------:R-:W-:Y:S01]  /*ff10*/  SHF.R.U32.HI R2, RZ, UR7, R3 ;  /* 0x00000007ff027c19 */ /* 0x000fe20008011603 */
[----:B------:R-:W-:Y:S02]  /*ff20*/  ULDC UR7, c[0x0][0x658] ;  /* 0x0001960000077ab9 */ /* 0x000fe40000000800 */
[----:B------:R1:W4:Y:S01]  /*ff30*/  F2I.U32.TRUNC.NTZ R16, R5 ;  /* 0x0000000500107305 */ /* 0x000322000020f000 */
[----:B------:R-:W-:Y:S01]  /*ff40*/  SHF.R.U64 R15, R7, UR9, R2 ;  /* 0x00000009070f7c19 */ /* 0x000fe20008001202 */
[----:B---3--:R-:W-:Y:S01]  /*ff50*/  IMAD.MOV R4, RZ, RZ, -R4 ;  /* 0x000000ffff047224 */ /* 0x008fe200078e0a04 */
[----:B------:R-:W-:-:S03]  /*ff60*/  SHF.R.U32.HI R2, RZ, UR9, R2 ;  /* 0x00000009ff027c19 */ /* 0x000fc60008011602 */
[----:B0-----:R-:W-:Y:S01]  /*ff70*/  IMAD R12, R19, R4, R12 ;  /* 0x00000004130c7224 */ /* 0x001fe200078e020c */
[--C-:B------:R-:W-:Y:S02]  /*ff80*/  SHF.R.U64 R14, R15, UR7, R2.reuse ;  /* 0x000000070f0e7c19 */ /* 0x100fe40008001202 */
[----:B------:R-:W-:-:S03]  /*ff90*/  SHF.R.U32.HI R17, RZ, UR7, R2 ;  /* 0x00000007ff117c19 */ /* 0x000fc60008011602 */
[----:B------:R-:W-:Y:S02]  /*ffa0*/  IMAD.MOV.U32 R2, RZ, RZ, R14 ;  /* 0x000000ffff027224 */ /* 0x000fe400078e000e */
[----:B------:R-:W-:Y:S01]  /*ffb0*/  IMAD.MOV.U32 R3, RZ, RZ, R17 ;  /* 0x000000ffff037224 */ /* 0x000fe200078e0011 */
[----:B-12-4-:R-:W-:Y:S06]  /*ffc0*/  @!P0 BRA `(.L_x_314) ;  /* 0x0000000000288947 */ /* 0x016fec0003800000 */
[----:B------:R-:W-:Y:S02]  /*ffd0*/  ULDC UR7, c[0x0][0x64c] ;  /* 0x0001930000077ab9 */ /* 0x000fe40000000800 */
[----:B------:R-:W-:-:S05]  /*ffe0*/  IADD3 R3, P0, R14, UR7, RZ ;  /* 0x000000070e037c10 */ /* 0x000fca000ff1e0ff */
[----:B------:R-:W-:-:S04]  /*fff0*/  IMAD.X R17, RZ, RZ, R17, P0 ;  /* 0x000000ffff117224 */ /* 0x000fc800000e0611 */
[----:B------:R-:W-:-:S04]  /*10000*/  IMAD.WIDE.U32 R4, R17, UR10, RZ ;  /* 0x0000000a11047c25 */ /* 0x000fc8000f8e00ff */
[----:B------:R-:W-:-:S04]  /*10010*/  IMAD.WIDE.U32 R4, P0, R3, UR11, R4 ;  /* 0x0000000b03047c25 */ /* 0x000fc8000f800004 */
[----:B------:R-:W-:-:S04]  /*10020*/  IMAD.WIDE.U32 R2, R3, UR10, RZ ;  /* 0x0000000a03027c25 */ /* 0x000fc8000f8e00ff */
[----:B------:R-:W-:Y:S01]  /*10030*/  IMAD.MOV.U32 R2, RZ, RZ, R5 ;  /* 0x000000ffff027224 */ /* 0x000fe200078e0005 */
[----:B------:R-:W-:Y:S01]  /*10040*/  IADD3 RZ, P1, R3, R4, RZ ;  /* 0x0000000403ff7210 */ /* 0x000fe20007f3e0ff */
[----:B------:R-:W-:-:S04]  /*10050*/  IMAD.X R3, RZ, RZ, RZ, P0 ;  /* 0x000000ffff037224 */ /* 0x000fc800000e06ff */
[----:B------:R-:W-:-:S08]  /*10060*/  IMAD.WIDE.U32.X R2, R17, UR11, R2, P1 ;  /* 0x0000000b11027c25 */ /* 0x000fd000088e0402 */
.L_x_314:
[----:B------:R-:W-:Y:S01]  /*10070*/  ULDC UR7, c[0x0][0x648] ;  /* 0x0001920000077ab9 */ /* 0x000fe20000000800 */
[----:B------:R-:W-:Y:S01]  /*10080*/  LOP3.LUT R15, R15, UR6, RZ, 0xc0, !PT ;  /* 0x000000060f0f7c12 */ /* 0x000fe2000f8ec0ff */
[----:B------:R-:W-:Y:S01]  /*10090*/  IMAD.MOV R16, RZ, RZ, -R16 ;  /* 0x000000ffff107224 */ /* 0x000fe200078e0a10 */
[----:B------:R-:W-:Y:S01]  /*100a0*/  SHF.R.U64 R2, R2, UR7, R3 ;  /* 0x0000000702027c19 */ /* 0x000fe20008001203 */
[----:B------:R-:W-:Y:S01]  /*100b0*/  ULDC UR7, c[0x0][0x638] ;  /* 0x00018e0000077ab9 */ /* 0x000fe20000000800 */
[----:B------:R-:W-:Y:S01]  /*100c0*/  LOP3.LUT R7, R7, UR4, RZ, 0xc0, !PT ;  /* 0x0000000407077c12 */ /* 0x000fe2000f8ec0ff */
[----:B------:R-:W-:Y:S01]  /*100d0*/  @P4 IMAD R12, R13, R16, R10 ;  /* 0x000000100d0c4224 */ /* 0x000fe200078e020a */
[----:B------:R-:W-:Y:S01]  /*100e0*/  ULDC UR8, c[0x0][0x610] ;  /* 0x0001840000087ab9 */ /* 0x000fe20000000800 */
[----:B------:R-:W-:Y:S02]  /*100f0*/  IMAD.MOV R3, RZ, RZ, -R2 ;  /* 0x000000ffff037224 */ /* 0x000fe400078e0a02 */
[----:B------:R-:W-:-:S02]  /*10100*/  IMAD R5, R2, UR5, R15 ;  /* 0x0000000502057c24 */ /* 0x000fc4000f8e020f */
[----:B------:R-:W-:Y:S01]  /*10110*/  IMAD R14, R3, UR7, R14 ;  /* 0x00000007030e7c24 */ /* 0x000fe2000f8e020e */
[----:B------:R-:W-:Y:S01]  /*10120*/  ULDC UR7, c[0x0][0x600] ;  /* 0x0001800000077ab9 */ /* 0x000fe20000000800 */
[----:B------:R-:W-:Y:S02]  /*10130*/  IMAD R5, R5, UR8, R12 ;  /* 0x0000000805057c24 */ /* 0x000fe4000f8e020c */
[----:B------:R-:W-:Y:S02]  /*10140*/  IMAD R14, R14, UR7, R7 ;  /* 0x000000070e0e7c24 */ /* 0x000fe4000f8e0207 */
[----:B------:R-:W-:-:S03]  /*10150*/  IMAD.MOV.U32 R2, RZ, RZ, 0x1 ;  /* 0x00000001ff027424 */ /* 0x000fc600078e00ff */
[----:B------:R-:W-:Y:S02]  /*10160*/  SEL R7, R14, R5, !P4 ;  /* 0x000000050e077207 */ /* 0x000fe40006000000 */
[----:B------:R-:W-:-:S07]  /*10170*/  SEL R5, R5, R14, !P4 ;  /* 0x0000000e05057207 */ /* 0x000fce0006000000 */
.L_x_312:
[----:B------:R-:W-:Y:S05]  /*10180*/  BSYNC B1 ;  /* 0x0000000000017941 */ /* 0x000fea0003800000 */
.L_x_311:
[----:B------:R-:W-:-:S13]  /*10190*/  LOP3.LUT P0, RZ, R2, 0xff, RZ, 0xc0, !PT ;  /* 0x000000ff02ff7812 */ /* 0x000fda000780c0ff */
[----:B------:R-:W-:Y:S05]  /*101a0*/  @P0 BRA `(.L_x_315) ;  /* 0xfffffff4001c0947 */ /* 0x000fea000383ffff */
[----:B------:R-:W-:Y:S05]  /*101b0*/  BSYNC B0 ;  /* 0x0000000000007941 */ /* 0x000fea0003800000 */
.L_x_304:
[----:B------:R-:W-:-:S03]  /*101c0*/  UMOV UR7, 0xffffffff ;  /* 0xffffffff00077882 */ /* 0x000fc60000000000 */
[----:B------:R-:W-:Y:S05]  /*101d0*/  BRA.DIV UR7, `(.L_x_316) ;  /* 0x0000000e07207947 */ /* 0x000fea000b800000 */
[----:B------:R-:W-:-:S13]  /*101e0*/  ELECT P0, URZ, PT ;  /* 0x00000000003f782f */ /* 0x000fda0003800000 */
.L_x_344:
[----:B------:R-:W-:Y:S04]  /*101f0*/  BSSY B0, `(.L_x_317) ;  /* 0x00000aa000007945 */ /* 0x000fe80003800000 */
[----:B------:R-:W-:Y:S05]  /*10200*/  @!P0 BRA `(.L_x_318) ;  /* 0x0000000800a08947 */ /* 0x000fea0003800000 */
[----:B------:R-:W-:-:S04]  /*10210*/  ULOP3.LUT UR7, UR13, 0x2, URZ, 0xfc, !UPT ;  /* 0x000000020d077892 */ /* 0x000fc8000f8efc3f */
[----:B------:R-:W-:-:S06]  /*10220*/  UISETP.NE.AND UP0, UPT, UR7, 0x3, UPT ;  /* 0x000000030700788c */ /* 0x000fcc000bf05270 */
[----:B------:R-:W-:-:S13]  /*10230*/  PLOP3.LUT P0, PT, PT, PT, UP0, 0x80, 0x0 ;  /* 0x000000000000781c */ /* 0x000fda0003f0f008 */
[----:B------:R-:W-:Y:S05]  /*10240*/  @!P0 BRA `(.L_x_319) ;  /* 0x0000000000048947 */ /* 0x000fea0003800000 */
[----:B------:R-:W-:Y:S01]  /*10250*/  BPT.TRAP 0x1 ;  /* 0x000000040000795c */ /* 0x000fe20000300000 */
.L_x_319:
[----:B------:R-:W0:Y:S01]  /*10260*/  S2R R3, SR_CgaCtaId ;  /* 0x0000000000037919 */ /* 0x000e220000008800 */
[----:B------:R-:W-:Y:S02]  /*10270*/  MOV R2, 0x400 ;  /* 0x0000040000027802 */ /* 0x000fe40000000f00 */
[----:B------:R-:W-:Y:S02]  /*10280*/  SHF.L.U32 R4, R0, 0x1f, RZ ;  /* 0x0000001f00047819 */ /* 0x000fe400000006ff */
[----:B0-----:R-:W-:-:S05]  /*10290*/  LEA R2, R3, R2, 0x18 ;  /* 0x0000000203027211 */ /* 0x001fca00078ec0ff */
[----:B------:R-:W-:-:S04]  /*102a0*/  VIADD R2, R2, 0x90 ;  /* 0x0000009002027836 */ /* 0x000fc80000000000 */
[C---:B------:R-:W-:Y:S02]  /*102b0*/  IMAD R7, R9.reuse, 0x8, R2 ;  /* 0x0000000809077824 */ /* 0x040fe400078e0202 */
[----:B------:R-:W-:Y:S02]  /*102c0*/  VIADD R9, R9, 0x1 ;  /* 0x0000000109097836 */ /* 0x000fe40000000000 */
[----:B------:R-:W0:Y:S03]  /*102d0*/  SYNCS.PHASECHK.TRANS64.TRYWAIT P0, [R7+URZ], R4 ;  /* 0x00000004070075a7 */ /* 0x000e26000800017f */
[----:B------:R-:W-:-:S04]  /*102e0*/  ISETP.NE.AND P1, PT, R9, 0x12, PT ;  /* 0x000000120900780c */ /* 0x000fc80003f25270 */
[----:B------:R-:W-:Y:S02]  /*102f0*/  SEL R3, RZ, 0x1, P1 ;  /* 0x00000001ff037807 */ /* 0x000fe40000800000 */
[----:B------:R-:W-:Y:S02]  /*10300*/  SEL R9, R9, RZ, P1 ;  /* 0x000000ff09097207 */ /* 0x000fe40000800000 */
[----:B------:R-:W-:-:S03]  /*10310*/  LOP3.LUT R6, R0, R3, RZ, 0x3c, !PT ;  /* 0x0000000300067212 */ /* 0x000fc600078e3cff */
[----:B------:R-:W-:Y:S01]  /*10320*/  IMAD R8, R9, 0x8, R2 ;  /* 0x0000000809087824 */ /* 0x000fe200078e0202 */
[----:B------:R-:W-:Y:S01]  /*10330*/  SHF.L.U32 R5, R6, 0x1f, RZ ;  /* 0x0000001f06057819 */ /* 0x000fe200000006ff */
[----:B0-----:R-:W-:Y:S06]  /*10340*/  @!P0 BRA `(.L_x_320) ;  /* 0x0000000800e48947 */ /* 0x001fec0003800000 */
.L_x_345:
[----:B------:R-:W1:Y:S01]  /*10350*/  SYNCS.PHASECHK.TRANS64.TRYWAIT P0, [R8+URZ], R5 ;  /* 0x00000005080075a7 */ /* 0x000e62000800017f */
[----:B------:R-:W-:-:S05]  /*10360*/  VIADD R0, R9, 0x1 ;  /* 0x0000000109007836 */ /* 0x000fca0000000000 */
[----:B------:R-:W-:-:S04]  /*10370*/  ISETP.NE.AND P1, PT, R0, 0x12, PT ;  /* 0x000000120000780c */ /* 0x000fc80003f25270 */
[----:B------:R-:W-:Y:S02]  /*10380*/  SEL R3, RZ, 0x1, P1 ;  /* 0x00000001ff037807 */ /* 0x000fe40000800000 */
[----:B0-----:R-:W-:Y:S02]  /*10390*/  SEL R7, R0, RZ, P1 ;  /* 0x000000ff00077207 */ /* 0x001fe40000800000 */
[----:B------:R-:W-:-:S03]  /*103a0*/  LOP3.LUT R6, R6, R3, RZ, 0x3c, !PT ;  /* 0x0000000306067212 */ /* 0x000fc600078e3cff */
[----:B------:R-:W-:Y:S01]  /*103b0*/  IMAD R9, R7, 0x8, R2 ;  /* 0x0000000807097824 */ /* 0x000fe200078e0202 */
[----:B------:R-:W-:Y:S01]  /*103c0*/  SHF.L.U32 R4, R6, 0x1f, RZ ;  /* 0x0000001f06047819 */ /* 0x000fe200000006ff */
[----:B-1----:R-:W-:Y:S06]  /*103d0*/  @!P0 BRA `(.L_x_321) ;  /* 0x0000000800d48947 */ /* 0x002fec0003800000 */
.L_x_346:
[----:B------:R-:W1:Y:S01]  /*103e0*/  SYNCS.PHASECHK.TRANS64.TRYWAIT P0, [R9+URZ], R4 ;  /* 0x00000004090075a7 */ /* 0x000e62000800017f */
[----:B------:R-:W-:-:S05]  /*103f0*/  VIADD R0, R7, 0x1 ;  /* 0x0000000107007836 */ /* 0x000fca0000000000 */
[----:B------:R-:W-:-:S04]  /*10400*/  ISETP.NE.AND P1, PT, R0, 0x12, PT ;  /* 0x000000120000780c */ /* 0x000fc80003f25270 */
[----:B------:R-:W-:Y:S02]  /*10410*/  SEL R3, RZ, 0x1, P1 ;  /* 0x00000001ff037807 */ /* 0x000fe40000800000 */
[----:B------:R-:W-:Y:S02]  /*10420*/  SEL R7, R0, RZ, P1 ;  /* 0x000000ff00077207 */ /* 0x000fe40000800000 */
[----:B------:R-:W-:-:S03]  /*10430*/  LOP3.LUT R6, R6, R3, RZ, 0x3c, !PT ;  /* 0x0000000306067212 */ /* 0x000fc600078e3cff */
[----:B0-----:R-:W-:Y:S01]  /*10440*/  IMAD R8, R7, 0x8, R2 ;  /* 0x0000000807087824 */ /* 0x001fe200078e0202 */
[----:B------:R-:W-:Y:S01]  /*10450*/  SHF.L.U32 R5, R6, 0x1f, RZ ;  /* 0x0000001f06057819 */ /* 0x000fe200000006ff */
[----:B-1----:R-:W-:Y:S06]  /*10460*/  @!P0 BRA `(.L_x_322) ;  /* 0x0000000800c48947 */ /* 0x002fec0003800000 */
.L_x_347:
        /* <DEDUP_REMOVED lines=9> */
.L_x_348:
        /* <DEDUP_REMOVED lines=9> */
.L_x_349:
        /* <DEDUP_REMOVED lines=9> */
.L_x_350:
        /* <DEDUP_REMOVED lines=9> */
.L_x_351:
        /* <DEDUP_REMOVED lines=9> */
.L_x_352:
        /* <DEDUP_REMOVED lines=9> */
.L_x_353:
        /* <DEDUP_REMOVED lines=9> */
.L_x_354:
        /* <DEDUP_REMOVED lines=9> */
.L_x_355:
        /* <DEDUP_REMOVED lines=9> */
.L_x_356:
        /* <DEDUP_REMOVED lines=9> */
.L_x_357:
        /* <DEDUP_REMOVED lines=9> */
.L_x_358:
        /* <DEDUP_REMOVED lines=9> */
.L_x_359:
[----:B------:R-:W1:Y:S01]  /*10b30*/  SYNCS.PHASECHK.TRANS64.TRYWAIT P0, [R8+URZ], R5 ;  /* 0x00000005080075a7 */ /* 0x000e62000800017f */
[----:B------:R-:W-:-:S05]  /*10b40*/  VIADD R0, R7, 0x1 ;  /* 0x0000000107007836 */ /* 0x000fca0000000000 */
[----:B------:R-:W-:-:S04]  /*10b50*/  ISETP.NE.AND P1, PT, R0, 0x12, PT ;  /* 0x000000120000780c */ /* 0x000fc80003f25270 */
[----:B------:R-:W-:Y:S02]  /*10b60*/  SEL R3, RZ, 0x1, P1 ;  /* 0x00000001ff037807 */ /* 0x000fe40000800000 */
[----:B------:R-:W-:Y:S02]  /*10b70*/  SEL R7, R0, RZ, P1 ;  /* 0x000000ff00077207 */ /* 0x000fe40000800000 */
[----:B0-----:R-:W-:-:S03]  /*10b80*/  LOP3.LUT R9, R6, R3, RZ, 0x3c, !PT ;  /* 0x0000000306097212 */ /* 0x001fc600078e3cff */
[----:B------:R-:W-:Y:S01]  /*10b90*/  IMAD R11, R7, 0x8, R2 ;  /* 0x00000008070b7824 */ /* 0x000fe200078e0202 */
[----:B------:R-:W-:Y:S01]  /*10ba0*/  SHF.L.U32 R6, R9, 0x1f, RZ ;  /* 0x0000001f09067819 */ /* 0x000fe200000006ff */
[----:B-1----:R-:W-:Y:S06]  /*10bb0*/  @!P0 BRA `(.L_x_335) ;  /* 0x0000000400f48947 */ /* 0x002fec0003800000 */
.L_x_360:
[----:B------:R-:W1:Y:S01]  /*10bc0*/  SYNCS.PHASECHK.TRANS64.TRYWAIT P0, [R11+URZ], R6 ;  /* 0x000000060b0075a7 */ /* 0x000e62000800017f */
[----:B------:R-:W-:-:S05]  /*10bd0*/  VIADD R0, R7, 0x1 ;  /* 0x0000000107007836 */ /* 0x000fca0000000000 */
[----:B------:R-:W-:-:S04]  /*10be0*/  ISETP.NE.AND P1, PT, R0, 0x12, PT ;  /* 0x000000120000780c */ /* 0x000fc80003f25270 */
[----:B------:R-:W-:Y:S02]  /*10bf0*/  SEL R4, RZ, 0x1, P1 ;  /* 0x00000001ff047807 */ /* 0x000fe40000800000 */
[----:B------:R-:W-:Y:S02]  /*10c00*/  SEL R3, R0, RZ, P1 ;  /* 0x000000ff00037207 */ /* 0x000fe40000800000 */
[----:B------:R-:W-:Y:S01]  /*10c10*/  LOP3.LUT R0, R9, R4, RZ, 0x3c, !PT ;  /* 0x0000000409007212 */ /* 0x000fe200078e3cff */
[----:B-1----:R-:W-:Y:S06]  /*10c20*/  @!P0 BRA `(.L_x_336) ;  /* 0x0000000400ec8947 */ /* 0x002fec0003800000 */
.L_x_361:
[----:B------:R-:W-:Y:S01]  /*10c30*/  IMAD R3, R3, 0x8, R2 ;  /* 0x0000000803037824 */ /* 0x000fe200078e0202 */
[----:B------:R-:W-:-:S07]  /*10c40*/  SHF.L.U32 R0, R0, 0x1f, RZ ;  /* 0x0000001f00007819 */ /* 0x000fce00000006ff */
.L_x_337:
[----:B--2---:R2:W3:Y:S02]  /*10c50*/  SYNCS.PHASECHK.TRANS64.TRYWAIT P0, [R3+URZ], R0 ;  /* 0x00000000030075a7 */ /* 0x0044e4000800017f */
[----:B---3--:R-:W-:Y:S05]  /*10c60*/  @!P0 NANOSLEEP.SYNCS 0x989680 ;  /* 0x009896800000895d */ /* 0x008fea0003900000 */
[----:B------:R-:W3:Y:S02]  /*10c70*/  @!P0 SYNCS.PHASECHK.TRANS64 P0, [R3+URZ], R0 ;  /* 0x00000000030085a7 */ /* 0x000ee4000800007f */
[----:B---3--:R-:W-:Y:S05]  /*10c80*/  @!P0 BRA `(.L_x_337) ;  /* 0xfffffffc00f08947 */ /* 0x008fea000383ffff */
.L_x_318:
[----:B------:R-:W-:Y:S05]  /*10c90*/  BSYNC B0 ;  /* 0x0000000000007941 */ /* 0x000fea0003800000 */
.L_x_317:
[----:B------:R-:W-:Y:S05]  /*10ca0*/  EXIT ;  /* 0x000000000000794d */ /* 0x000fea0003800000 */
.L_x_22:
[----:B-1----:R-:W-:-:S04]  /*10cb0*/  IMAD.U32 R3, RZ, RZ, UR7 ;  /* 0x00000007ff037e24 */ /* 0x002fc8000f8e00ff */
[----:B------:R1:W3:Y:S03]  /*10cc0*/  SYNCS.PHASECHK.TRANS64.TRYWAIT P1, [R3+URZ], R0 ;  /* 0x00000000030075a7 */ /* 0x0002e6000802017f */
[----:B---3--:R-:W-:Y:S05]  /*10cd0*/  @!P1 NANOSLEEP.SYNCS 0x989680 ;  /* 0x009896800000995d */ /* 0x008fea0003900000 */
[----:B------:R-:W3:Y:S02]  /*10ce0*/  @!P1 SYNCS.PHASECHK.TRANS64 P1, [R3+URZ], R0 ;  /* 0x00000000030095a7 */ /* 0x000ee4000802007f */
[----:B---3--:R-:W-:Y:S05]  /*10cf0*/  @!P1 BRA `(.L_x_22) ;  /* 0xfffffffc00ec9947 */ /* 0x008fea000383ffff */
[----:B------:R-:W-:Y:S05]  /*10d00*/  BRA `(.L_x_21) ;  /* 0xffffff1000a87947 */ /* 0x000fea000383ffff */
.L_x_28:
[----:B-----5:R1:W-:Y:S02]  /*10d10*/  STL [R1+0x8c], R0 ;  /* 0x00008c0001007387 */ /* 0x0203e40000100800 */
[----:B-1----:R-:W-:-:S04]  /*10d20*/  IMAD.U32 R0, RZ, RZ, UR9 ;  /* 0x00000009ff007e24 */ /* 0x002fc8000f8e00ff */
[----:B------:R1:W4:Y:S03]  /*10d30*/  SYNCS.PHASECHK.TRANS64.TRYWAIT P1, [R0+URZ], R229 ;  /* 0x000000e5000075a7 */ /* 0x000326000802017f */
[----:B----4-:R-:W-:Y:S05]  /*10d40*/  @!P1 NANOSLEEP.SYNCS 0x989680 ;  /* 0x009896800000995d */ /* 0x010fea0003900000 */
[----:B------:R1:W4:Y:S02]  /*10d50*/  @!P1 SYNCS.PHASECHK.TRANS64 P1, [R0+URZ], R229 ;  /* 0x000000e5000095a7 */ /* 0x000324000802007f */
[----:B-1----:R1:W5:Y:S02]  /*10d60*/  LDL.LU R0, [R1+0x8c] ;  /* 0x00008c0001007983 */ /* 0x0023640000300800 */
[----:B-1--4-:R-:W-:Y:S05]  /*10d70*/  @!P1 BRA `(.L_x_28) ;  /* 0xfffffffc00e49947 */ /* 0x012fea000383ffff */
[----:B------:R-:W-:Y:S05]  /*10d80*/  BRA `(.L_x_27) ;  /* 0xffffff24000c7947 */ /* 0x000fea000383ffff */
.L_x_305:
[----:B------:R-:W-:Y:S01]  /*10d90*/  BSSY B1, `(.L_x_338) ;  /* 0x0000006000017945 */ /* 0x000fe20003800000 */
[----:B------:R-:W-:-:S07]  /*10da0*/  IMAD.MOV.U32 R2, RZ, RZ, -0x1 ;  /* 0xffffffffff027424 */ /* 0x000fce00078e00ff */
[----:B------:R-:W-:Y:S05]  /*10db0*/  WARPSYNC.COLLECTIVE R2, `(.L_x_339) ;  /* 0x00000000020c7348 */ /* 0x000fea0003c00000 */
[----:B------:R-:W-:Y:S02]  /*10dc0*/  ELECT P0, UR62, PT ;  /* 0x00000000003e782f */ /* 0x000fe40003800000 */
[----:B------:R-:W-:Y:S01]  /*10dd0*/  MOV R2, UR62 ;  /* 0x0000003e00027c02 */ /* 0x000fe20008000f00 */
[----:B------:R-:W-:Y:S10]  /*10de0*/  ENDCOLLECTIVE ;  /* 0x000000000000791b */ /* 0x000ff40003800000 */
.L_x_339:
[----:B------:R-:W-:Y:S05]  /*10df0*/  BSYNC B1 ;  /* 0x0000000000017941 */ /* 0x000fea0003800000 */
.L_x_338:
[----:B------:R-:W-:Y:S05]  /*10e00*/  BRA `(.L_x_340) ;  /* 0xffffffe800107947 */ /* 0x000fea000383ffff */
.L_x_308:
[----:B0-----:R0:W2:Y:S02]  /*10e10*/  SYNCS.PHASECHK.TRANS64.TRYWAIT P0, [R13+URZ+0x90], R4 ;  /* 0x000090040d0075a7 */ /* 0x0010a4000800017f */
[----:B--2---:R-:W-:Y:S05]  /*10e20*/  @!P0 NANOSLEEP.SYNCS 0x989680 ;  /* 0x009896800000895d */ /* 0x004fea0003900000 */
[----:B------:R-:W2:Y:S02]  /*10e30*/  @!P0 SYNCS.PHASECHK.TRANS64 P0, [R13+URZ+0x90], R4 ;  /* 0x000090040d0085a7 */ /* 0x000ea4000800007f */
[----:B--2---:R-:W-:Y:S05]  /*10e40*/  @!P0 BRA `(.L_x_308) ;  /* 0xfffffffc00f08947 */ /* 0x004fea000383ffff */
[----:B------:R-:W-:Y:S05]  /*10e50*/  BRA `(.L_x_341) ;  /* 0xffffffe800547947 */ /* 0x000fea000383ffff */
.L_x_316:
[----:B------:R-:W-:Y:S01]  /*10e60*/  BSSY B0, `(.L_x_342) ;  /* 0x0000006000007945 */ /* 0x000fe20003800000 */
[----:B------:R-:W-:-:S07]  /*10e70*/  IMAD.MOV.U32 R2, RZ, RZ, -0x1 ;  /* 0xffffffffff027424 */ /* 0x000fce00078e00ff */
[----:B------:R-:W-:Y:S05]  /*10e80*/  WARPSYNC.COLLECTIVE R2, `(.L_x_343) ;  /* 0x00000000020c7348 */ /* 0x000fea0003c00000 */
[----:B------:R-:W-:Y:S02]  /*10e90*/  ELECT P0, UR62, PT ;  /* 0x00000000003e782f */ /* 0x000fe40003800000 */
[----:B------:R-:W-:Y:S01]  /*10ea0*/  MOV R2, UR62 ;  /* 0x0000003e00027c02 */ /* 0x000fe20008000f00 */
[----:B------:R-:W-:Y:S10]  /*10eb0*/  ENDCOLLECTIVE ;  /* 0x000000000000791b */ /* 0x000ff40003800000 */
.L_x_343:
[----:B------:R-:W-:Y:S05]  /*10ec0*/  BSYNC B0 ;  /* 0x0000000000007941 */ /* 0x000fea0003800000 */
.L_x_342:
[----:B------:R-:W-:Y:S05]  /*10ed0*/  BRA `(.L_x_344) ;  /* 0xfffffff000c47947 */ /* 0x000fea000383ffff */
.L_x_320:
[----:B0-----:R0:W1:Y:S02]  /*10ee0*/  SYNCS.PHASECHK.TRANS64.TRYWAIT P0, [R7+URZ], R4 ;  /* 0x00000004070075a7 */ /* 0x001064000800017f */
[----:B-1----:R-:W-:Y:S05]  /*10ef0*/  @!P0 NANOSLEEP.SYNCS 0x989680 ;  /* 0x009896800000895d */ /* 0x002fea0003900000 */
[----:B------:R-:W1:Y:S02]  /*10f00*/  @!P0 SYNCS.PHASECHK.TRANS64 P0, [R7+URZ], R4 ;  /* 0x00000004070085a7 */ /* 0x000e64000800007f */
[----:B-1----:R-:W-:Y:S05]  /*10f10*/  @!P0 BRA `(.L_x_320) ;  /* 0xfffffffc00f08947 */ /* 0x002fea000383ffff */
[----:B------:R-:W-:Y:S05]  /*10f20*/  BRA `(.L_x_345) ;  /* 0xfffffff400087947 */ /* 0x000fea000383ffff */
.L_x_321:
[----:B0-----:R0:W1:Y:S02]  /*10f30*/  SYNCS.PHASECHK.TRANS64.TRYWAIT P0, [R8+URZ], R5 ;  /* 0x00000005080075a7 */ /* 0x001064000800017f */
[----:B-1----:R-:W-:Y:S05]  /*10f40*/  @!P0 NANOSLEEP.SYNCS 0x989680 ;  /* 0x009896800000895d */ /* 0x002fea0003900000 */
[----:B------:R-:W1:Y:S02]  /*10f50*/  @!P0 SYNCS.PHASECHK.TRANS64 P0, [R8+URZ], R5 ;  /* 0x00000005080085a7 */ /* 0x000e64000800007f */
[----:B-1----:R-:W-:Y:S05]  /*10f60*/  @!P0 BRA `(.L_x_321) ;  /* 0xfffffffc00f08947 */ /* 0x002fea000383ffff */
[----:B------:R-:W-:Y:S05]  /*10f70*/  BRA `(.L_x_346) ;  /* 0xfffffff400187947 */ /* 0x000fea000383ffff */
.L_x_322:
[----:B0-----:R0:W1:Y:S02]  /*10f80*/  SYNCS.PHASECHK.TRANS64.TRYWAIT P0, [R9+URZ], R4 ;  /* 0x00000004090075a7 */ /* 0x001064000800017f */
[----:B-1----:R-:W-:Y:S05]  /*10f90*/  @!P0 NANOSLEEP.SYNCS 0x989680 ;  /* 0x009896800000895d */ /* 0x002fea0003900000 */
[----:B------:R-:W1:Y:S02]  /*10fa0*/  @!P0 SYNCS.PHASECHK.TRANS64 P0, [R9+URZ], R4 ;  /* 0x00000004090085a7 */ /* 0x000e64000800007f */
[----:B-1----:R-:W-:Y:S05]  /*10fb0*/  @!P0 BRA `(.L_x_322) ;  /* 0xfffffffc00f08947 */ /* 0x002fea000383ffff */
[----:B------:R-:W-:Y:S05]  /*10fc0*/  BRA `(.L_x_347) ;  /* 0xfffffff400287947 */ /* 0x000fea000383ffff */
.L_x_323:
[----:B0-----:R0:W1:Y:S02]  /*10fd0*/  SYNCS.PHASECHK.TRANS64.TRYWAIT P0, [R8+URZ], R5 ;  /* 0x00000005080075a7 */ /* 0x001064000800017f */
[----:B-1----:R-:W-:Y:S05]  /*10fe0*/  @!P0 NANOSLEEP.SYNCS 0x989680 ;  /* 0x009896800000895d */ /* 0x002fea0003900000 */
[----:B------:R-:W1:Y:S02]  /*10ff0*/  @!P0 SYNCS.PHASECHK.TRANS64 P0, [R8+URZ], R5 ;  /* 0x00000005080085a7 */ /* 0x000e64000800007f */
[----:B-1----:R-:W-:Y:S05]  /*11000*/  @!P0 BRA `(.L_x_323) ;  /* 0xfffffffc00f08947 */ /* 0x002fea000383ffff */
[----:B------:R-:W-:Y:S05]  /*11010*/  BRA `(.L_x_348) ;  /* 0xfffffff400387947 */ /* 0x000fea000383ffff */
.L_x_324:
[----:B0-----:R0:W1:Y:S02]  /*11020*/  SYNCS.PHASECHK.TRANS64.TRYWAIT P0, [R9+URZ], R4 ;  /* 0x00000004090075a7 */ /* 0x001064000800017f */
[----:B-1----:R-:W-:Y:S05]  /*11030*/  @!P0 NANOSLEEP.SYNCS 0x989680 ;  /* 0x009896800000895d */ /* 0x002fea0003900000 */
[----:B------:R-:W1:Y:S02]  /*11040*/  @!P0 SYNCS.PHASECHK.TRANS64 P0, [R9+URZ], R4 ;  /* 0x00000004090085a7 */ /* 0x000e64000800007f */
[----:B-1----:R-:W-:Y:S05]  /*11050*/  @!P0 BRA `(.L_x_324) ;  /* 0xfffffffc00f08947 */ /* 0x002fea000383ffff */
[----:B------:R-:W-:Y:S05]  /*11060*/  BRA `(.L_x_349) ;  /* 0xfffffff400487947 */ /* 0x000fea000383ffff */
.L_x_325:
[----:B0-----:R0:W1:Y:S02]  /*11070*/  SYNCS.PHASECHK.TRANS64.TRYWAIT P0, [R8+URZ], R5 ;  /* 0x00000005080075a7 */ /* 0x001064000800017f */
[----:B-1----:R-:W-:Y:S05]  /*11080*/  @!P0 NANOSLEEP.SYNCS 0x989680 ;  /* 0x009896800000895d */ /* 0x002fea0003900000 */
[----:B------:R-:W1:Y:S02]  /*11090*/  @!P0 SYNCS.PHASECHK.TRANS64 P0, [R8+URZ], R5 ;  /* 0x00000005080085a7 */ /* 0x000e64000800007f */
[----:B-1----:R-:W-:Y:S05]  /*110a0*/  @!P0 BRA `(.L_x_325) ;  /* 0xfffffffc00f08947 */ /* 0x002fea000383ffff */
[----:B------:R-:W-:Y:S05]  /*110b0*/  BRA `(.L_x_350) ;  /* 0xfffffff400587947 */ /* 0x000fea000383ffff */
.L_x_326:
[----:B0-----:R0:W1:Y:S02]  /*110c0*/  SYNCS.PHASECHK.TRANS64.TRYWAIT P0, [R9+URZ], R4 ;  /* 0x00000004090075a7 */ /* 0x001064000800017f */
[----:B-1----:R-:W-:Y:S05]  /*110d0*/  @!P0 NANOSLEEP.SYNCS 0x989680 ;  /* 0x009896800000895d */ /* 0x002fea0003900000 */
[----:B------:R-:W1:Y:S02]  /*110e0*/  @!P0 SYNCS.PHASECHK.TRANS64 P0, [R9+URZ], R4 ;  /* 0x00000004090085a7 */ /* 0x000e64000800007f */
[----:B-1----:R-:W-:Y:S05]  /*110f0*/  @!P0 BRA `(.L_x_326) ;  /* 0xfffffffc00f08947 */ /* 0x002fea000383ffff */
[----:B------:R-:W-:Y:S05]  /*11100*/  BRA `(.L_x_351) ;  /* 0xfffffff400687947 */ /* 0x000fea000383ffff */
.L_x_327:
[----:B0-----:R0:W1:Y:S02]  /*11110*/  SYNCS.PHASECHK.TRANS64.TRYWAIT P0, [R8+URZ], R5 ;  /* 0x00000005080075a7 */ /* 0x001064000800017f */
[----:B-1----:R-:W-:Y:S05]  /*11120*/  @!P0 NANOSLEEP.SYNCS 0x989680 ;  /* 0x009896800000895d */ /* 0x002fea0003900000 */
[----:B------:R-:W1:Y:S02]  /*11130*/  @!P0 SYNCS.PHASECHK.TRANS64 P0, [R8+URZ], R5 ;  /* 0x00000005080085a7 */ /* 0x000e64000800007f */
[----:B-1----:R-:W-:Y:S05]  /*11140*/  @!P0 BRA `(.L_x_327) ;  /* 0xfffffffc00f08947 */ /* 0x002fea000383ffff */
[----:B------:R-:W-:Y:S05]  /*11150*/  BRA `(.L_x_352) ;  /* 0xfffffff400787947 */ /* 0x000fea000383ffff */
.L_x_328:
[----:B0-----:R0:W1:Y:S02]  /*11160*/  SYNCS.PHASECHK.TRANS64.TRYWAIT P0, [R9+URZ], R4 ;  /* 0x00000004090075a7 */ /* 0x001064000800017f */
[----:B-1----:R-:W-:Y:S05]  /*11170*/  @!P0 NANOSLEEP.SYNCS 0x989680 ;  /* 0x009896800000895d */ /* 0x002fea0003900000 */
[----:B------:R-:W1:Y:S02]  /*11180*/  @!P0 SYNCS.PHASECHK.TRANS64 P0, [R9+URZ], R4 ;  /* 0x00000004090085a7 */ /* 0x000e64000800007f */
[----:B-1----:R-:W-:Y:S05]  /*11190*/  @!P0 BRA `(.L_x_328) ;  /* 0xfffffffc00f08947 */ /* 0x002fea000383ffff */
[----:B------:R-:W-:Y:S05]  /*111a0*/  BRA `(.L_x_353) ;  /* 0xfffffff400887947 */ /* 0x000fea000383ffff */
.L_x_329:
[----:B0-----:R0:W1:Y:S02]  /*111b0*/  SYNCS.PHASECHK.TRANS64.TRYWAIT P0, [R8+URZ], R5 ;  /* 0x00000005080075a7 */ /* 0x001064000800017f */
[----:B-1----:R-:W-:Y:S05]  /*111c0*/  @!P0 NANOSLEEP.SYNCS 0x989680 ;  /* 0x009896800000895d */ /* 0x002fea0003900000 */
[----:B------:R-:W1:Y:S02]  /*111d0*/  @!P0 SYNCS.PHASECHK.TRANS64 P0, [R8+URZ], R5 ;  /* 0x00000005080085a7 */ /* 0x000e64000800007f */
[----:B-1----:R-:W-:Y:S05]  /*111e0*/  @!P0 BRA `(.L_x_329) ;  /* 0xfffffffc00f08947 */ /* 0x002fea000383ffff */
[----:B------:R-:W-:Y:S05]  /*111f0*/  BRA `(.L_x_354) ;  /* 0xfffffff400987947 */ /* 0x000fea000383ffff */
.L_x_330:
[----:B0-----:R0:W1:Y:S02]  /*11200*/  SYNCS.PHASECHK.TRANS64.TRYWAIT P0, [R9+URZ], R4 ;  /* 0x00000004090075a7 */ /* 0x001064000800017f */
[----:B-1----:R-:W-:Y:S05]  /*11210*/  @!P0 NANOSLEEP.SYNCS 0x989680 ;  /* 0x009896800000895d */ /* 0x002fea0003900000 */
[----:B------:R-:W1:Y:S02]  /*11220*/  @!P0 SYNCS.PHASECHK.TRANS64 P0, [R9+URZ], R4 ;  /* 0x00000004090085a7 */ /* 0x000e64000800007f */
[----:B-1----:R-:W-:Y:S05]  /*11230*/  @!P0 BRA `(.L_x_330) ;  /* 0xfffffffc00f08947 */ /* 0x002fea000383ffff */
[----:B------:R-:W-:Y:S05]  /*11240*/  BRA `(.L_x_355) ;  /* 0xfffffff400a87947 */ /* 0x000fea000383ffff */
.L_x_331:
[----:B0-----:R0:W1:Y:S02]  /*11250*/  SYNCS.PHASECHK.TRANS64.TRYWAIT P0, [R8+URZ], R5 ;  /* 0x00000005080075a7 */ /* 0x001064000800017f */
[----:B-1----:R-:W-:Y:S05]  /*11260*/  @!P0 NANOSLEEP.SYNCS 0x989680 ;  /* 0x009896800000895d */ /* 0x002fea0003900000 */
[----:B------:R-:W1:Y:S02]  /*11270*/  @!P0 SYNCS.PHASECHK.TRANS64 P0, [R8+URZ], R5 ;  /* 0x00000005080085a7 */ /* 0x000e64000800007f */
[----:B-1----:R-:W-:Y:S05]  /*11280*/  @!P0 BRA `(.L_x_331) ;  /* 0xfffffffc00f08947 */ /* 0x002fea000383ffff */
[----:B------:R-:W-:Y:S05]  /*11290*/  BRA `(.L_x_356) ;  /* 0xfffffff400b87947 */ /* 0x000fea000383ffff */
.L_x_332:
[----:B0-----:R0:W1:Y:S02]  /*112a0*/  SYNCS.PHASECHK.TRANS64.TRYWAIT P0, [R9+URZ], R4 ;  /* 0x00000004090075a7 */ /* 0x001064000800017f */
[----:B-1----:R-:W-:Y:S05]  /*112b0*/  @!P0 NANOSLEEP.SYNCS 0x989680 ;  /* 0x009896800000895d */ /* 0x002fea0003900000 */
[----:B------:R-:W1:Y:S02]  /*112c0*/  @!P0 SYNCS.PHASECHK.TRANS64 P0, [R9+URZ], R4 ;  /* 0x00000004090085a7 */ /* 0x000e64000800007f */
[----:B-1----:R-:W-:Y:S05]  /*112d0*/  @!P0 BRA `(.L_x_332) ;  /* 0xfffffffc00f08947 */ /* 0x002fea000383ffff */
[----:B------:R-:W-:Y:S05]  /*112e0*/  BRA `(.L_x_357) ;  /* 0xfffffff400c87947 */ /* 0x000fea000383ffff */
.L_x_333:
[----:B0-----:R0:W1:Y:S02]  /*112f0*/  SYNCS.PHASECHK.TRANS64.TRYWAIT P0, [R8+URZ], R5 ;  /* 0x00000005080075a7 */ /* 0x001064000800017f */
[----:B-1----:R-:W-:Y:S05]  /*11300*/  @!P0 NANOSLEEP.SYNCS 0x989680 ;  /* 0x009896800000895d */ /* 0x002fea0003900000 */
[----:B------:R-:W1:Y:S02]  /*11310*/  @!P0 SYNCS.PHASECHK.TRANS64 P0, [R8+URZ], R5 ;  /* 0x00000005080085a7 */ /* 0x000e64000800007f */
[----:B-1----:R-:W-:Y:S05]  /*11320*/  @!P0 BRA `(.L_x_333) ;  /* 0xfffffffc00f08947 */ /* 0x002fea000383ffff */
[----:B------:R-:W-:Y:S05]  /*11330*/  BRA `(.L_x_358) ;  /* 0xfffffff400d87947 */ /* 0x000fea000383ffff */
.L_x_334:
[----:B0-----:R0:W1:Y:S02]  /*11340*/  SYNCS.PHASECHK.TRANS64.TRYWAIT P0, [R9+URZ], R4 ;  /* 0x00000004090075a7 */ /* 0x001064000800017f */
[----:B-1----:R-:W-:Y:S05]  /*11350*/  @!P0 NANOSLEEP.SYNCS 0x989680 ;  /* 0x009896800000895d */ /* 0x002fea0003900000 */
[----:B------:R-:W1:Y:S02]  /*11360*/  @!P0 SYNCS.PHASECHK.TRANS64 P0, [R9+URZ], R4 ;  /* 0x00000004090085a7 */ /* 0x000e64000800007f */
[----:B-1----:R-:W-:Y:S05]  /*11370*/  @!P0 BRA `(.L_x_334) ;  /* 0xfffffffc00f08947 */ /* 0x002fea000383ffff */
[----:B------:R-:W-:Y:S05]  /*11380*/  BRA `(.L_x_359) ;  /* 0xfffffff400e87947 */ /* 0x000fea000383ffff */
.L_x_335:
[----:B0-----:R0:W1:Y:S02]  /*11390*/  SYNCS.PHASECHK.TRANS64.TRYWAIT P0, [R8+URZ], R5 ;  /* 0x00000005080075a7 */ /* 0x001064000800017f */
[----:B-1----:R-:W-:Y:S05]  /*113a0*/  @!P0 NANOSLEEP.SYNCS 0x989680 ;  /* 0x009896800000895d */ /* 0x002fea0003900000 */
[----:B------:R-:W1:Y:S02]  /*113b0*/  @!P0 SYNCS.PHASECHK.TRANS64 P0, [R8+URZ], R5 ;  /* 0x00000005080085a7 */ /* 0x000e64000800007f */
[----:B-1----:R-:W-:Y:S05]  /*113c0*/  @!P0 BRA `(.L_x_335) ;  /* 0xfffffffc00f08947 */ /* 0x002fea000383ffff */
[----:B------:R-:W-:Y:S05]  /*113d0*/  BRA `(.L_x_360) ;  /* 0xfffffff400f87947 */ /* 0x000fea000383ffff */
.L_x_336:
[----:B-1----:R1:W2:Y:S02]  /*113e0*/  SYNCS.PHASECHK.TRANS64.TRYWAIT P0, [R11+URZ], R6 ;  /* 0x000000060b0075a7 */ /* 0x0022a4000800017f */
[----:B--2---:R-:W-:Y:S05]  /*113f0*/  @!P0 NANOSLEEP.SYNCS 0x989680 ;  /* 0x009896800000895d */ /* 0x004fea0003900000 */
[----:B------:R-:W2:Y:S02]  /*11400*/  @!P0 SYNCS.PHASECHK.TRANS64 P0, [R11+URZ], R6 ;  /* 0x000000060b0085a7 */ /* 0x000ea4000800007f */
[----:B--2---:R-:W-:Y:S05]  /*11410*/  @!P0 BRA `(.L_x_336) ;  /* 0xfffffffc00f08947 */ /* 0x004fea000383ffff */
[----:B------:R-:W-:Y:S05]  /*11420*/  BRA `(.L_x_361) ;  /* 0xfffffff800007947 */ /* 0x000fea000383ffff */
.L_x_362:
[----:B------:R-:W-:-:S00]  /*11430*/  BRA `(.L_x_362) ;  /* 0xfffffffc00fc7947 */ /* 0x000fc0000383ffff */
[----:B------:R-:W-:-:S00]  /*11440*/  NOP ;  /* 0x0000000000007918 */ /* 0x000fc00000000000 */
        /* <DEDUP_REMOVED lines=11> */
.L_x_363:


//--------------------- .nv.shared._ZN7cutlass13device_kernelINS_4gemm6kernel13GemmUniversalIN4cute5tupleIJiiiiEEENS1_10collective13CollectiveMmaINS1_37MainloopSm90TmaGmmaWarpSpecializedFP8ILi18ENS5_IJNS4_1CILi1EEENSA_ILi2EEESB_EEENS1_35KernelTmaWarpSpecializedCooperativeEEENS5_IJNSA_ILi256EEENSA_ILi128EEENSA_ILi32EEEEEENS_12float_e4m3_tENS5_IJlSB_lEEESK_SL_NS4_8TiledMMAINS4_8MMA_AtomIJNS4_4SM904GMMA31MMA_64x128x32_F32E4M3E4M3_SS_TNILNSP_7ScaleInE1ELSR_1EEEEEENS4_6LayoutINS5_IJSC_SB_SB_EEENS5_IJSB_NSA_ILi0EEESW_EEEEENS5_IJNS4_10UnderscoreESZ_SZ_EEEEENS4_23SM90_TMA_LOAD_MULTICASTENS4_14ComposedLayoutINS4_7SwizzleILi1ELi4ELi3EEENS4_18smem_ptr_flag_bitsILi8EEENSU_INS5_IJNSA_ILi8EEESI_EEENS5_IJSI_SB_EEEEEEEvNS4_8identityENS4_13SM90_TMA_LOADES1C_vS1D_EENS_8epilogue10collective6detail29Sm90TmaWarpSpecializedAdapterINS1H_15DefaultEpilogueISK_SL_SL_NS1G_6thread17LinearCombinationISK_Li1EffLNS1L_9ScaleType4KindE0ELNS_15FloatRoundStyleE2ESK_EENS1_15EpilogueDefaultEEEEEvvEEEEvNT_6ParamsE --------------------------
	.section	.nv.shared._ZN7cutlass13device_kernelINS_4gemm6kernel13GemmUniversalIN4cute5tupleIJiiiiEEENS1_10collective13CollectiveMmaINS1_37MainloopSm90TmaGmmaWarpSpecializedFP8ILi18ENS5_IJNS4_1CILi1EEENSA_ILi2EEESB_EEENS1_35KernelTmaWarpSpecializedCooperativeEEENS5_IJNSA_ILi256EEENSA_ILi128EEENSA_ILi32EEEEEENS_12float_e4m3_tENS5_IJlSB_lEEESK_SL_NS4_8TiledMMAINS4_8MMA_AtomIJNS4_4SM904GMMA31MMA_64x128x32_F32E4M3E4M3_SS_TNILNSP_7ScaleInE1ELSR_1EEEEEENS4_6LayoutINS5_IJSC_SB_SB_EEENS5_IJSB_NSA_ILi0EEESW_EEEEENS5_IJNS4_10UnderscoreESZ_SZ_EEEEENS4_23SM90_TMA_LOAD_MULTICASTENS4_14ComposedLayoutINS4_7SwizzleILi1ELi4ELi3EEENS4_18smem_ptr_flag_bitsILi8EEENSU_INS5_IJNSA_ILi8EEESI_EEENS5_IJSI_SB_EEEEEEEvNS4_8identityENS4_13SM90_TMA_LOADES1C_vS1D_EENS_8epilogue10collective6detail29Sm90TmaWarpSpecializedAdapterINS1H_15DefaultEpilogueISK_SL_SL_NS1G_6thread17LinearCombinationISK_Li1EffLNS1L_9ScaleType4KindE0ELNS_15FloatRoundStyleE2ESK_EENS1_15EpilogueDefaultEEEEEvvEEEEvNT_6ParamsE,"aw",@nobits
	.sectionflags	@""
	.align	16
	.zero		1024


//--------------------- .nv.shared.reserved.0     --------------------------
	.section	.nv.shared.reserved.0,"aw",@nobits
	.weak		__nv_reservedSMEM_offset_0_alias
	.size		__nv_reservedSMEM_offset_0_alias, 0, 0
	.other		__nv_reservedSMEM_offset_0_alias,@"STO_CUDA_RESERVED_SHARED STV_DEFAULT"
__nv_reservedSMEM_offset_0_alias:
	.zero		0


//--------------------- .nv.global                --------------------------
	.section	.nv.global,"aw",@nobits
.nv.global:
	.type		_ZN39_INTERNAL_04927f4a_4_k_cu_9db48295_41264cute1_E,@object
	.size		_ZN39_INTERNAL_04927f4a_4_k_cu_9db48295_41264cute1_E,(_ZN39_INTERNAL_04927f4a_4_k_cu_9db48295_41264cuda3std3__45__cpo6cbeginE - _ZN39_INTERNAL_04927f4a_4_k_cu_9db48295_41264cute1_E)
_ZN39_INTERNAL_04927f4a_4_k_cu_9db48295_41264cute1_E:
	.zero		1
	.type		_ZN39_INTERNAL_04927f4a_4_k_cu_9db48295_41264cuda3std3__45__cpo6cbeginE,@object
	.size		_ZN39_INTERNAL_04927f4a_4_k_cu_9db48295_41264cuda3std3__45__cpo6cbeginE,(_ZN39_INTERNAL_04927f4a_4_k_cu_9db48295_41264cuda3std3__48in_placeE - _ZN39_INTERNAL_04927f4a_4_k_cu_9db48295_41264cuda3std3__45__cpo6cbeginE)
_ZN39_INTERNAL_04927f4a_4_k_cu_9db48295_41264cuda3std3__45__cpo6cbeginE:
	.zero		1
	.type		_ZN39_INTERNAL_04927f4a_4_k_cu_9db48295_41264cuda3std3__48in_placeE,@object
	.size		_ZN39_INTERNAL_04927f4a_4_k_cu_9db48295_41264cuda3std3__48in_placeE,(_ZN39_INTERNAL_04927f4a_4_k_cu_9db48295_41264cuda3std6ranges3__45__cpo9iter_moveE - _ZN39_INTERNAL_04927f4a_4_k_cu_9db48295_41264cuda3std3__48in_placeE)
_ZN39_INTERNAL_04927f4a_4_k_cu_9db48295_41264cuda3std3__48in_placeE:
	.zero		1
	.type		_ZN39_INTERNAL_04927f4a_4_k_cu_9db48295_41264cuda3std6ranges3__45__cpo9iter_moveE,@object
	.size		_ZN39_INTERNAL_04927f4a_4_k_cu_9db48295_41264cuda3std6ranges3__45__cpo9iter_moveE,(_ZN39_INTERNAL_04927f4a_4_k_cu_9db48295_41264cuda3std3__45__cpo5beginE - _ZN39_INTERNAL_04927f4a_4_k_cu_9db48295_41264cuda3std6ranges3__45__cpo9iter_moveE)
_ZN39_INTERNAL_04927f4a_4_k_cu_9db48295_41264cuda3std6ranges3__45__cpo9iter_moveE:
	.zero		1
	.type		_ZN39_INTERNAL_04927f4a_4_k_cu_9db48295_41264cuda3std3__45__cpo5beginE,@object
	.size		_ZN39_INTERNAL_04927f4a_4_k_cu_9db48295_41264cuda3std3__45__cpo5beginE,(_ZN39_INTERNAL_04927f4a_4_k_cu_9db48295_41264cuda3std3__441_GLOBAL__N__04927f4a_4_k_cu_9db48295_41266ignoreE - _ZN39_INTERNAL_04927f4a_4_k_cu_9db48295_41264cuda3std3__45__cpo5beginE)
_ZN39_INTERNAL_04927f4a_4_k_cu_9db48295_41264cuda3std3__45__cpo5beginE:
	.zero		1
	.type		_ZN39_INTERNAL_04927f4a_4_k_cu_9db48295_41264cuda3std3__441_GLOBAL__N__04927f4a_4_k_cu_9db48295_41266ignoreE,@object
	.size		_ZN39_INTERNAL_04927f4a_4_k_cu_9db48295_41264cuda3std3__441_GLOBAL__N__04927f4a_4_k_cu_9db48295_41266ignoreE,(_ZN39_INTERNAL_04927f4a_4_k_cu_9db48295_41264cute7productE - _ZN39_INTERNAL_04927f4a_4_k_cu_9db48295_41264cuda3std3__441_GLOBAL__N__04927f4a_4_k_cu_9db48295_41266ignoreE)
_ZN39_INTERNAL_04927f4a_4_k_cu_9db48295_41264cuda3std3__441_GLOBAL__N__04927f4a_4_k_cu_9db48295_41266ignoreE:
	.zero		1
	.type		_ZN39_INTERNAL_04927f4a_4_k_cu_9db48295_41264cute7productE,@object
	.size		_ZN39_INTERNAL_04927f4a_4_k_cu_9db48295_41264cute7productE,(_ZN39_INTERNAL_04927f4a_4_k_cu_9db48295_41264cuda3std3__45__cpo3endE - _ZN39_INTERNAL_04927f4a_4_k_cu_9db48295_41264cute7productE)
_ZN39_INTERNAL_04927f4a_4_k_cu_9db48295_41264cute7productE:
	.zero		1
	.type		_ZN39_INTERNAL_04927f4a_4_k_cu_9db48295_41264cuda3std3__45__cpo3endE,@object
	.size		_ZN39_INTERNAL_04927f4a_4_k_cu_9db48295_41264cuda3std3__45__cpo3endE,(_ZN39_INTERNAL_04927f4a_4_k_cu_9db48295_41264cuda3std3__419piecewise_constructE - _ZN39_INTERNAL_04927f4a_4_k_cu_9db48295_41264cuda3std3__45__cpo3endE)
_ZN39_INTERNAL_04927f4a_4_k_cu_9db48295_41264cuda3std3__45__cpo3endE:
	.zero		1
	.type		_ZN39_INTERNAL_04927f4a_4_k_cu_9db48295_41264cuda3std3__419piecewise_constructE,@object
	.size		_ZN39_INTERNAL_04927f4a_4_k_cu_9db48295_41264cuda3std3__419piecewise_constructE,(_ZN39_INTERNAL_04927f4a_4_k_cu_9db48295_41264cuda3std3__45__cpo4cendE - _ZN39_INTERNAL_04927f4a_4_k_cu_9db48295_41264cuda3std3__419piecewise_constructE)
_ZN39_INTERNAL_04927f4a_4_k_cu_9db48295_41264cuda3std3__419piecewise_constructE:
	.zero		1
	.type		_ZN39_INTERNAL_04927f4a_4_k_cu_9db48295_41264cuda3std3__45__cpo4cendE,@object
	.size		_ZN39_INTERNAL_04927f4a_4_k_cu_9db48295_41264cuda3std3__45__cpo4cendE,(_ZN39_INTERNAL_04927f4a_4_k_cu_9db48295_41264cuda3std6ranges3__45__cpo4swapE - _ZN39_INTERNAL_04927f4a_4_k_cu_9db48295_41264cuda3std3__45__cpo4cendE)
_ZN39_INTERNAL_04927f4a_4_k_cu_9db48295_41264cuda3std3__45__cpo4cendE:
	.zero		1
	.type		_ZN39_INTERNAL_04927f4a_4_k_cu_9db48295_41264cuda3std6ranges3__45__cpo4swapE,@object
	.size		_ZN39_INTERNAL_04927f4a_4_k_cu_9db48295_41264cuda3std6ranges3__45__cpo4swapE,(.L_7 - _ZN39_INTERNAL_04927f4a_4_k_cu_9db48295_41264cuda3std6ranges3__45__cpo4swapE)
_ZN39_INTERNAL_04927f4a_4_k_cu_9db48295_41264cuda3std6ranges3__45__cpo4swapE:
	.zero		1
.L_7:


//--------------------- .nv.constant0._ZN7cutlass13device_kernelINS_4gemm6kernel13GemmUniversalIN4cute5tupleIJiiiiEEENS1_10collective13CollectiveMmaINS1_37MainloopSm90TmaGmmaWarpSpecializedFP8ILi18ENS5_IJNS4_1CILi1EEENSA_ILi2EEESB_EEENS1_35KernelTmaWarpSpecializedCooperativeEEENS5_IJNSA_ILi256EEENSA_ILi128EEENSA_ILi32EEEEEENS_12float_e4m3_tENS5_IJlSB_lEEESK_SL_NS4_8TiledMMAINS4_8MMA_AtomIJNS4_4SM904GMMA31MMA_64x128x32_F32E4M3E4M3_SS_TNILNSP_7ScaleInE1ELSR_1EEEEEENS4_6LayoutINS5_IJSC_SB_SB_EEENS5_IJSB_NSA_ILi0EEESW_EEEEENS5_IJNS4_10UnderscoreESZ_SZ_EEEEENS4_23SM90_TMA_LOAD_MULTICASTENS4_14ComposedLayoutINS4_7SwizzleILi1ELi4ELi3EEENS4_18smem_ptr_flag_bitsILi8EEENSU_INS5_IJNSA_ILi8EEESI_EEENS5_IJSI_SB_EEEEEEEvNS4_8identityENS4_13SM90_TMA_LOADES1C_vS1D_EENS_8epilogue10collective6detail29Sm90TmaWarpSpecializedAdapterINS1H_15DefaultEpilogueISK_SL_SL_NS1G_6thread17LinearCombinationISK_Li1EffLNS1L_9ScaleType4KindE0ELNS_15FloatRoundStyleE2ESK_EENS1_15EpilogueDefaultEEEEEvvEEEEvNT_6ParamsE --------------------------
	.section	.nv.constant0._ZN7cutlass13device_kernelINS_4gemm6kernel13GemmUniversalIN4cute5tupleIJiiiiEEENS1_10collective13CollectiveMmaINS1_37MainloopSm90TmaGmmaWarpSpecializedFP8ILi18ENS5_IJNS4_1CILi1EEENSA_ILi2EEESB_EEENS1_35KernelTmaWarpSpecializedCooperativeEEENS5_IJNSA_ILi256EEENSA_ILi128EEENSA_ILi32EEEEEENS_12float_e4m3_tENS5_IJlSB_lEEESK_SL_NS4_8TiledMMAINS4_8MMA_AtomIJNS4_4SM904GMMA31MMA_64x128x32_F32E4M3E4M3_SS_TNILNSP_7ScaleInE1ELSR_1EEEEEENS4_6LayoutINS5_IJSC_SB_SB_EEENS5_IJSB_NSA_ILi0EEESW_EEEEENS5_IJNS4_10UnderscoreESZ_SZ_EEEEENS4_23SM90_TMA_LOAD_MULTICASTENS4_14ComposedLayoutINS4_7SwizzleILi1ELi4ELi3EEENS4_18smem_ptr_flag_bitsILi8EEENSU_INS5_IJNSA_ILi8EEESI_EEENS5_IJSI_SB_EEEEEEEvNS4_8identityENS4_13SM90_TMA_LOADES1C_vS1D_EENS_8epilogue10collective6detail29Sm90TmaWarpSpecializedAdapterINS1H_15DefaultEpilogueISK_SL_SL_NS1G_6thread17LinearCombinationISK_Li1EffLNS1L_9ScaleType4KindE0ELNS_15FloatRoundStyleE2ESK_EENS1_15EpilogueDefaultEEEEEvvEEEEvNT_6ParamsE,"a",@progbits
	.sectionflags	@""
	.align	4
.nv.constant0._ZN7cutlass13device_kernelINS_4gemm6kernel13GemmUniversalIN4cute5tupleIJiiiiEEENS1_10collective13CollectiveMmaINS1_37MainloopSm90TmaGmmaWarpSpecializedFP8ILi18ENS5_IJNS4_1CILi1EEENSA_ILi2EEESB_EEENS1_35KernelTmaWarpSpecializedCooperativeEEENS5_IJNSA_ILi256EEENSA_ILi128EEENSA_ILi32EEEEEENS_12float_e4m3_tENS5_IJlSB_lEEESK_SL_NS4_8TiledMMAINS4_8MMA_AtomIJNS4_4SM904GMMA31MMA_64x128x32_F32E4M3E4M3_SS_TNILNSP_7ScaleInE1ELSR_1EEEEEENS4_6LayoutINS5_IJSC_SB_SB_EEENS5_IJSB_NSA_ILi0EEESW_EEEEENS5_IJNS4_10UnderscoreESZ_SZ_EEEEENS4_23SM90_TMA_LOAD_MULTICASTENS4_14ComposedLayoutINS4_7SwizzleILi1ELi4ELi3EEENS4_18smem_ptr_flag_bitsILi8EEENSU_INS5_IJNSA_ILi8EEESI_EEENS5_IJSI_SB_EEEEEEEvNS4_8identityENS4_13SM90_TMA_LOADES1C_vS1D_EENS_8epilogue10collective6detail29Sm90TmaWarpSpecializedAdapterINS1H_15DefaultEpilogueISK_SL_SL_NS1G_6thread17LinearCombinationISK_Li1EffLNS1L_9ScaleType4KindE0ELNS_15FloatRoundStyleE2ESK_EENS1_15EpilogueDefaultEEEEEvvEEEEvNT_6ParamsE:
	.zero		1664


//--------------------- SYMBOLS --------------------------

	.type		.nv.reservedSmem.offset0,@object
	.size		.nv.reservedSmem.offset0,0x4
